//
// Generated by NVIDIA NVVM Compiler
//
// Compiler Build ID: CL-36424714
// Cuda compilation tools, release 13.0, V13.0.88
// Based on NVVM 20.0.0
//

.version 9.0
.target sm_100
.address_size 64

	// .globl	_Z24apply_causal_mask_kernelPfii
// _ZZ24softmax_reduction_kernelPfiiE9reduction has been demoted

.visible .entry _Z24apply_causal_mask_kernelPfii(
	.param .u64 .ptr .align 1 _Z24apply_causal_mask_kernelPfii_param_0,
	.param .u32 _Z24apply_causal_mask_kernelPfii_param_1,
	.param .u32 _Z24apply_causal_mask_kernelPfii_param_2
)
{
	.reg .pred 	%p<10>;
	.reg .b32 	%r<15>;
	.reg .b64 	%rd<5>;

	ld.param.u64 	%rd1, [_Z24apply_causal_mask_kernelPfii_param_0];
	ld.param.u32 	%r5, [_Z24apply_causal_mask_kernelPfii_param_1];
	ld.param.u32 	%r4, [_Z24apply_causal_mask_kernelPfii_param_2];
	mov.u32 	%r1, %ctaid.z;
	mov.u32 	%r6, %ctaid.x;
	mov.u32 	%r7, %ntid.x;
	mov.u32 	%r8, %tid.x;
	mad.lo.s32 	%r2, %r6, %r7, %r8;
	mov.u32 	%r9, %ctaid.y;
	mov.u32 	%r10, %ntid.y;
	mov.u32 	%r11, %tid.y;
	mad.lo.s32 	%r3, %r9, %r10, %r11;
	setp.lt.s32 	%p1, %r1, %r5;
	setp.lt.s32 	%p2, %r2, %r4;
	and.pred  	%p3, %p1, %p2;
	setp.lt.s32 	%p4, %r3, %r4;
	setp.lt.s32 	%p5, %r2, %r3;
	and.pred  	%p6, %p5, %p4;
	and.pred  	%p8, %p3, %p6;
	not.pred 	%p9, %p8;
	@%p9 bra 	$L__BB0_2;
	cvta.to.global.u64 	%rd2, %rd1;
	mad.lo.s32 	%r12, %r4, %r1, %r2;
	mad.lo.s32 	%r13, %r12, %r4, %r3;
	mul.wide.s32 	%rd3, %r13, 4;
	add.s64 	%rd4, %rd2, %rd3;
	mov.b32 	%r14, -8388608;
	st.global.u32 	[%rd4], %r14;
$L__BB0_2:
	ret;

}
	// .globl	_Z20softmax_crude_kernelPfii
.visible .entry _Z20softmax_crude_kernelPfii(
	.param .u64 .ptr .align 1 _Z20softmax_crude_kernelPfii_param_0,
	.param .u32 _Z20softmax_crude_kernelPfii_param_1,
	.param .u32 _Z20softmax_crude_kernelPfii_param_2
)
{
	.reg .pred 	%p<28>;
	.reg .b32 	%r<106>;
	.reg .b32 	%f<363>;
	.reg .b64 	%rd<59>;

	ld.param.u64 	%rd18, [_Z20softmax_crude_kernelPfii_param_0];
	ld.param.u32 	%r44, [_Z20softmax_crude_kernelPfii_param_1];
	ld.param.u32 	%r43, [_Z20softmax_crude_kernelPfii_param_2];
	cvta.to.global.u64 	%rd1, %rd18;
	mov.u32 	%r1, %ctaid.z;
	mov.u32 	%r45, %ctaid.y;
	mov.u32 	%r46, %ntid.y;
	mov.u32 	%r47, %tid.y;
	mad.lo.s32 	%r2, %r45, %r46, %r47;
	setp.ge.s32 	%p1, %r2, %r43;
	setp.ge.s32 	%p2, %r1, %r44;
	or.pred  	%p3, %p2, %p1;
	@%p3 bra 	$L__BB1_36;
	mad.lo.s32 	%r49, %r43, %r1, %r2;
	mul.lo.s32 	%r3, %r49, %r43;
	mul.wide.u32 	%rd19, %r3, 4;
	add.s64 	%rd2, %rd1, %rd19;
	ld.global.f32 	%f353, [%rd2];
	and.b32  	%r4, %r43, 15;
	setp.lt.u32 	%p4, %r43, 16;
	mov.b32 	%r92, 0;
	@%p4 bra 	$L__BB1_4;
	and.b32  	%r92, %r43, 2147483632;
	neg.s32 	%r96, %r92;
	add.s64 	%rd21, %rd19, %rd1;
	add.s64 	%rd55, %rd21, 32;
$L__BB1_3:
	.pragma "nounroll";
	ld.global.f32 	%f28, [%rd55+-32];
	max.f32 	%f29, %f28, %f353;
	ld.global.f32 	%f30, [%rd55+-28];
	max.f32 	%f31, %f30, %f29;
	ld.global.f32 	%f32, [%rd55+-24];
	max.f32 	%f33, %f32, %f31;
	ld.global.f32 	%f34, [%rd55+-20];
	max.f32 	%f35, %f34, %f33;
	ld.global.f32 	%f36, [%rd55+-16];
	max.f32 	%f37, %f36, %f35;
	ld.global.f32 	%f38, [%rd55+-12];
	max.f32 	%f39, %f38, %f37;
	ld.global.f32 	%f40, [%rd55+-8];
	max.f32 	%f41, %f40, %f39;
	ld.global.f32 	%f42, [%rd55+-4];
	max.f32 	%f43, %f42, %f41;
	ld.global.f32 	%f44, [%rd55];
	max.f32 	%f45, %f44, %f43;
	ld.global.f32 	%f46, [%rd55+4];
	max.f32 	%f47, %f46, %f45;
	ld.global.f32 	%f48, [%rd55+8];
	max.f32 	%f49, %f48, %f47;
	ld.global.f32 	%f50, [%rd55+12];
	max.f32 	%f51, %f50, %f49;
	ld.global.f32 	%f52, [%rd55+16];
	max.f32 	%f53, %f52, %f51;
	ld.global.f32 	%f54, [%rd55+20];
	max.f32 	%f55, %f54, %f53;
	ld.global.f32 	%f56, [%rd55+24];
	max.f32 	%f57, %f56, %f55;
	ld.global.f32 	%f58, [%rd55+28];
	max.f32 	%f353, %f58, %f57;
	add.s32 	%r96, %r96, 16;
	add.s64 	%rd55, %rd55, 64;
	setp.eq.s32 	%p5, %r96, 0;
	@%p5 bra 	$L__BB1_4;
	bra.uni 	$L__BB1_3;
$L__BB1_4:
	setp.eq.s32 	%p6, %r4, 0;
	@%p6 bra 	$L__BB1_13;
	and.b32  	%r8, %r43, 7;
	setp.lt.u32 	%p7, %r4, 8;
	@%p7 bra 	$L__BB1_7;
	add.s32 	%r50, %r92, %r3;
	mul.wide.u32 	%rd22, %r50, 4;
	add.s64 	%rd23, %rd1, %rd22;
	ld.global.f32 	%f60, [%rd23];
	max.f32 	%f61, %f60, %f353;
	mul.wide.u32 	%rd24, %r92, 4;
	add.s64 	%rd25, %rd2, %rd24;
	ld.global.f32 	%f62, [%rd25+4];
	max.f32 	%f63, %f62, %f61;
	ld.global.f32 	%f64, [%rd25+8];
	max.f32 	%f65, %f64, %f63;
	ld.global.f32 	%f66, [%rd25+12];
	max.f32 	%f67, %f66, %f65;
	ld.global.f32 	%f68, [%rd25+16];
	max.f32 	%f69, %f68, %f67;
	ld.global.f32 	%f70, [%rd25+20];
	max.f32 	%f71, %f70, %f69;
	ld.global.f32 	%f72, [%rd25+24];
	max.f32 	%f73, %f72, %f71;
	ld.global.f32 	%f74, [%rd25+28];
	max.f32 	%f353, %f74, %f73;
	add.s32 	%r92, %r92, 8;
$L__BB1_7:
	setp.eq.s32 	%p8, %r8, 0;
	@%p8 bra 	$L__BB1_13;
	and.b32  	%r11, %r43, 3;
	setp.lt.u32 	%p9, %r8, 4;
	@%p9 bra 	$L__BB1_10;
	add.s32 	%r51, %r92, %r3;
	mul.wide.u32 	%rd26, %r51, 4;
	add.s64 	%rd27, %rd1, %rd26;
	ld.global.f32 	%f76, [%rd27];
	max.f32 	%f77, %f76, %f353;
	mul.wide.u32 	%rd28, %r92, 4;
	add.s64 	%rd29, %rd2, %rd28;
	ld.global.f32 	%f78, [%rd29+4];
	max.f32 	%f79, %f78, %f77;
	ld.global.f32 	%f80, [%rd29+8];
	max.f32 	%f81, %f80, %f79;
	ld.global.f32 	%f82, [%rd29+12];
	max.f32 	%f353, %f82, %f81;
	add.s32 	%r92, %r92, 4;
$L__BB1_10:
	setp.eq.s32 	%p10, %r11, 0;
	@%p10 bra 	$L__BB1_13;
	add.s32 	%r52, %r92, %r3;
	mul.wide.u32 	%rd30, %r52, 4;
	add.s64 	%rd54, %rd1, %rd30;
	neg.s32 	%r95, %r11;
$L__BB1_12:
	.pragma "nounroll";
	ld.global.f32 	%f83, [%rd54];
	max.f32 	%f353, %f83, %f353;
	add.s64 	%rd54, %rd54, 4;
	add.s32 	%r95, %r95, 1;
	setp.ne.s32 	%p11, %r95, 0;
	@%p11 bra 	$L__BB1_12;
$L__BB1_13:
	and.b32  	%r17, %r43, 7;
	setp.lt.u32 	%p12, %r43, 8;
	mov.f32 	%f361, 0f00000000;
	mov.b32 	%r97, 0;
	@%p12 bra 	$L__BB1_16;
	and.b32  	%r97, %r43, 2147483640;
	neg.s32 	%r100, %r97;
	add.s64 	%rd32, %rd19, %rd1;
	add.s64 	%rd56, %rd32, 16;
	mov.f32 	%f361, 0f00000000;
$L__BB1_15:
	.pragma "nounroll";
	ld.global.f32 	%f87, [%rd56+-16];
	sub.f32 	%f88, %f87, %f353;
	fma.rn.f32 	%f89, %f88, 0f3BBB989D, 0f3F000000;
	cvt.sat.f32.f32 	%f90, %f89;
	mov.f32 	%f91, 0f4B400001;
	mov.f32 	%f92, 0f437C0000;
	fma.rm.f32 	%f93, %f90, %f92, %f91;
	add.f32 	%f94, %f93, 0fCB40007F;
	neg.f32 	%f95, %f94;
	fma.rn.f32 	%f96, %f88, 0f3FB8AA3B, %f95;
	fma.rn.f32 	%f97, %f88, 0f32A57060, %f96;
	mov.b32 	%r54, %f93;
	shl.b32 	%r55, %r54, 23;
	mov.b32 	%f98, %r55;
	ex2.approx.ftz.f32 	%f99, %f97;
	mul.f32 	%f100, %f99, %f98;
	st.global.f32 	[%rd56+-16], %f100;
	add.f32 	%f101, %f361, %f100;
	ld.global.f32 	%f102, [%rd56+-12];
	sub.f32 	%f103, %f102, %f353;
	fma.rn.f32 	%f104, %f103, 0f3BBB989D, 0f3F000000;
	cvt.sat.f32.f32 	%f105, %f104;
	fma.rm.f32 	%f106, %f105, %f92, %f91;
	add.f32 	%f107, %f106, 0fCB40007F;
	neg.f32 	%f108, %f107;
	fma.rn.f32 	%f109, %f103, 0f3FB8AA3B, %f108;
	fma.rn.f32 	%f110, %f103, 0f32A57060, %f109;
	mov.b32 	%r56, %f106;
	shl.b32 	%r57, %r56, 23;
	mov.b32 	%f111, %r57;
	ex2.approx.ftz.f32 	%f112, %f110;
	mul.f32 	%f113, %f112, %f111;
	st.global.f32 	[%rd56+-12], %f113;
	add.f32 	%f114, %f101, %f113;
	ld.global.f32 	%f115, [%rd56+-8];
	sub.f32 	%f116, %f115, %f353;
	fma.rn.f32 	%f117, %f116, 0f3BBB989D, 0f3F000000;
	cvt.sat.f32.f32 	%f118, %f117;
	fma.rm.f32 	%f119, %f118, %f92, %f91;
	add.f32 	%f120, %f119, 0fCB40007F;
	neg.f32 	%f121, %f120;
	fma.rn.f32 	%f122, %f116, 0f3FB8AA3B, %f121;
	fma.rn.f32 	%f123, %f116, 0f32A57060, %f122;
	mov.b32 	%r58, %f119;
	shl.b32 	%r59, %r58, 23;
	mov.b32 	%f124, %r59;
	ex2.approx.ftz.f32 	%f125, %f123;
	mul.f32 	%f126, %f125, %f124;
	st.global.f32 	[%rd56+-8], %f126;
	add.f32 	%f127, %f114, %f126;
	ld.global.f32 	%f128, [%rd56+-4];
	sub.f32 	%f129, %f128, %f353;
	fma.rn.f32 	%f130, %f129, 0f3BBB989D, 0f3F000000;
	cvt.sat.f32.f32 	%f131, %f130;
	fma.rm.f32 	%f132, %f131, %f92, %f91;
	add.f32 	%f133, %f132, 0fCB40007F;
	neg.f32 	%f134, %f133;
	fma.rn.f32 	%f135, %f129, 0f3FB8AA3B, %f134;
	fma.rn.f32 	%f136, %f129, 0f32A57060, %f135;
	mov.b32 	%r60, %f132;
	shl.b32 	%r61, %r60, 23;
	mov.b32 	%f137, %r61;
	ex2.approx.ftz.f32 	%f138, %f136;
	mul.f32 	%f139, %f138, %f137;
	st.global.f32 	[%rd56+-4], %f139;
	add.f32 	%f140, %f127, %f139;
	ld.global.f32 	%f141, [%rd56];
	sub.f32 	%f142, %f141, %f353;
	fma.rn.f32 	%f143, %f142, 0f3BBB989D, 0f3F000000;
	cvt.sat.f32.f32 	%f144, %f143;
	fma.rm.f32 	%f145, %f144, %f92, %f91;
	add.f32 	%f146, %f145, 0fCB40007F;
	neg.f32 	%f147, %f146;
	fma.rn.f32 	%f148, %f142, 0f3FB8AA3B, %f147;
	fma.rn.f32 	%f149, %f142, 0f32A57060, %f148;
	mov.b32 	%r62, %f145;
	shl.b32 	%r63, %r62, 23;
	mov.b32 	%f150, %r63;
	ex2.approx.ftz.f32 	%f151, %f149;
	mul.f32 	%f152, %f151, %f150;
	st.global.f32 	[%rd56], %f152;
	add.f32 	%f153, %f140, %f152;
	ld.global.f32 	%f154, [%rd56+4];
	sub.f32 	%f155, %f154, %f353;
	fma.rn.f32 	%f156, %f155, 0f3BBB989D, 0f3F000000;
	cvt.sat.f32.f32 	%f157, %f156;
	fma.rm.f32 	%f158, %f157, %f92, %f91;
	add.f32 	%f159, %f158, 0fCB40007F;
	neg.f32 	%f160, %f159;
	fma.rn.f32 	%f161, %f155, 0f3FB8AA3B, %f160;
	fma.rn.f32 	%f162, %f155, 0f32A57060, %f161;
	mov.b32 	%r64, %f158;
	shl.b32 	%r65, %r64, 23;
	mov.b32 	%f163, %r65;
	ex2.approx.ftz.f32 	%f164, %f162;
	mul.f32 	%f165, %f164, %f163;
	st.global.f32 	[%rd56+4], %f165;
	add.f32 	%f166, %f153, %f165;
	ld.global.f32 	%f167, [%rd56+8];
	sub.f32 	%f168, %f167, %f353;
	fma.rn.f32 	%f169, %f168, 0f3BBB989D, 0f3F000000;
	cvt.sat.f32.f32 	%f170, %f169;
	fma.rm.f32 	%f171, %f170, %f92, %f91;
	add.f32 	%f172, %f171, 0fCB40007F;
	neg.f32 	%f173, %f172;
	fma.rn.f32 	%f174, %f168, 0f3FB8AA3B, %f173;
	fma.rn.f32 	%f175, %f168, 0f32A57060, %f174;
	mov.b32 	%r66, %f171;
	shl.b32 	%r67, %r66, 23;
	mov.b32 	%f176, %r67;
	ex2.approx.ftz.f32 	%f177, %f175;
	mul.f32 	%f178, %f177, %f176;
	st.global.f32 	[%rd56+8], %f178;
	add.f32 	%f179, %f166, %f178;
	ld.global.f32 	%f180, [%rd56+12];
	sub.f32 	%f181, %f180, %f353;
	fma.rn.f32 	%f182, %f181, 0f3BBB989D, 0f3F000000;
	cvt.sat.f32.f32 	%f183, %f182;
	fma.rm.f32 	%f184, %f183, %f92, %f91;
	add.f32 	%f185, %f184, 0fCB40007F;
	neg.f32 	%f186, %f185;
	fma.rn.f32 	%f187, %f181, 0f3FB8AA3B, %f186;
	fma.rn.f32 	%f188, %f181, 0f32A57060, %f187;
	mov.b32 	%r68, %f184;
	shl.b32 	%r69, %r68, 23;
	mov.b32 	%f189, %r69;
	ex2.approx.ftz.f32 	%f190, %f188;
	mul.f32 	%f191, %f190, %f189;
	st.global.f32 	[%rd56+12], %f191;
	add.f32 	%f361, %f179, %f191;
	add.s32 	%r100, %r100, 8;
	add.s64 	%rd56, %rd56, 32;
	setp.eq.s32 	%p13, %r100, 0;
	@%p13 bra 	$L__BB1_16;
	bra.uni 	$L__BB1_15;
$L__BB1_16:
	setp.eq.s32 	%p14, %r17, 0;
	@%p14 bra 	$L__BB1_24;
	and.b32  	%r23, %r43, 3;
	setp.lt.u32 	%p15, %r17, 4;
	@%p15 bra 	$L__BB1_19;
	add.s32 	%r70, %r97, %r3;
	mul.wide.u32 	%rd33, %r70, 4;
	add.s64 	%rd34, %rd1, %rd33;
	ld.global.f32 	%f193, [%rd34];
	sub.f32 	%f194, %f193, %f353;
	fma.rn.f32 	%f195, %f194, 0f3BBB989D, 0f3F000000;
	cvt.sat.f32.f32 	%f196, %f195;
	mov.f32 	%f197, 0f4B400001;
	mov.f32 	%f198, 0f437C0000;
	fma.rm.f32 	%f199, %f196, %f198, %f197;
	add.f32 	%f200, %f199, 0fCB40007F;
	neg.f32 	%f201, %f200;
	fma.rn.f32 	%f202, %f194, 0f3FB8AA3B, %f201;
	fma.rn.f32 	%f203, %f194, 0f32A57060, %f202;
	mov.b32 	%r71, %f199;
	shl.b32 	%r72, %r71, 23;
	mov.b32 	%f204, %r72;
	ex2.approx.ftz.f32 	%f205, %f203;
	mul.f32 	%f206, %f205, %f204;
	st.global.f32 	[%rd34], %f206;
	add.f32 	%f207, %f361, %f206;
	mul.wide.u32 	%rd35, %r97, 4;
	add.s64 	%rd36, %rd2, %rd35;
	ld.global.f32 	%f208, [%rd36+4];
	sub.f32 	%f209, %f208, %f353;
	fma.rn.f32 	%f210, %f209, 0f3BBB989D, 0f3F000000;
	cvt.sat.f32.f32 	%f211, %f210;
	fma.rm.f32 	%f212, %f211, %f198, %f197;
	add.f32 	%f213, %f212, 0fCB40007F;
	neg.f32 	%f214, %f213;
	fma.rn.f32 	%f215, %f209, 0f3FB8AA3B, %f214;
	fma.rn.f32 	%f216, %f209, 0f32A57060, %f215;
	mov.b32 	%r73, %f212;
	shl.b32 	%r74, %r73, 23;
	mov.b32 	%f217, %r74;
	ex2.approx.ftz.f32 	%f218, %f216;
	mul.f32 	%f219, %f218, %f217;
	st.global.f32 	[%rd36+4], %f219;
	add.f32 	%f220, %f207, %f219;
	ld.global.f32 	%f221, [%rd36+8];
	sub.f32 	%f222, %f221, %f353;
	fma.rn.f32 	%f223, %f222, 0f3BBB989D, 0f3F000000;
	cvt.sat.f32.f32 	%f224, %f223;
	fma.rm.f32 	%f225, %f224, %f198, %f197;
	add.f32 	%f226, %f225, 0fCB40007F;
	neg.f32 	%f227, %f226;
	fma.rn.f32 	%f228, %f222, 0f3FB8AA3B, %f227;
	fma.rn.f32 	%f229, %f222, 0f32A57060, %f228;
	mov.b32 	%r75, %f225;
	shl.b32 	%r76, %r75, 23;
	mov.b32 	%f230, %r76;
	ex2.approx.ftz.f32 	%f231, %f229;
	mul.f32 	%f232, %f231, %f230;
	st.global.f32 	[%rd36+8], %f232;
	add.f32 	%f233, %f220, %f232;
	ld.global.f32 	%f234, [%rd36+12];
	sub.f32 	%f235, %f234, %f353;
	fma.rn.f32 	%f236, %f235, 0f3BBB989D, 0f3F000000;
	cvt.sat.f32.f32 	%f237, %f236;
	fma.rm.f32 	%f238, %f237, %f198, %f197;
	add.f32 	%f239, %f238, 0fCB40007F;
	neg.f32 	%f240, %f239;
	fma.rn.f32 	%f241, %f235, 0f3FB8AA3B, %f240;
	fma.rn.f32 	%f242, %f235, 0f32A57060, %f241;
	mov.b32 	%r77, %f238;
	shl.b32 	%r78, %r77, 23;
	mov.b32 	%f243, %r78;
	ex2.approx.ftz.f32 	%f244, %f242;
	mul.f32 	%f245, %f244, %f243;
	st.global.f32 	[%rd36+12], %f245;
	add.f32 	%f361, %f233, %f245;
	add.s32 	%r97, %r97, 4;
$L__BB1_19:
	setp.eq.s32 	%p16, %r23, 0;
	@%p16 bra 	$L__BB1_24;
	setp.eq.s32 	%p17, %r23, 1;
	@%p17 bra 	$L__BB1_22;
	add.s32 	%r79, %r97, %r3;
	mul.wide.u32 	%rd37, %r79, 4;
	add.s64 	%rd38, %rd1, %rd37;
	ld.global.f32 	%f247, [%rd38];
	sub.f32 	%f248, %f247, %f353;
	fma.rn.f32 	%f249, %f248, 0f3BBB989D, 0f3F000000;
	cvt.sat.f32.f32 	%f250, %f249;
	mov.f32 	%f251, 0f4B400001;
	mov.f32 	%f252, 0f437C0000;
	fma.rm.f32 	%f253, %f250, %f252, %f251;
	add.f32 	%f254, %f253, 0fCB40007F;
	neg.f32 	%f255, %f254;
	fma.rn.f32 	%f256, %f248, 0f3FB8AA3B, %f255;
	fma.rn.f32 	%f257, %f248, 0f32A57060, %f256;
	mov.b32 	%r80, %f253;
	shl.b32 	%r81, %r80, 23;
	mov.b32 	%f258, %r81;
	ex2.approx.ftz.f32 	%f259, %f257;
	mul.f32 	%f260, %f259, %f258;
	st.global.f32 	[%rd38], %f260;
	add.f32 	%f261, %f361, %f260;
	mul.wide.u32 	%rd39, %r97, 4;
	add.s64 	%rd40, %rd2, %rd39;
	ld.global.f32 	%f262, [%rd40+4];
	sub.f32 	%f263, %f262, %f353;
	fma.rn.f32 	%f264, %f263, 0f3BBB989D, 0f3F000000;
	cvt.sat.f32.f32 	%f265, %f264;
	fma.rm.f32 	%f266, %f265, %f252, %f251;
	add.f32 	%f267, %f266, 0fCB40007F;
	neg.f32 	%f268, %f267;
	fma.rn.f32 	%f269, %f263, 0f3FB8AA3B, %f268;
	fma.rn.f32 	%f270, %f263, 0f32A57060, %f269;
	mov.b32 	%r82, %f266;
	shl.b32 	%r83, %r82, 23;
	mov.b32 	%f271, %r83;
	ex2.approx.ftz.f32 	%f272, %f270;
	mul.f32 	%f273, %f272, %f271;
	st.global.f32 	[%rd40+4], %f273;
	add.f32 	%f361, %f261, %f273;
	add.s32 	%r97, %r97, 2;
$L__BB1_22:
	and.b32  	%r84, %r43, 1;
	setp.eq.b32 	%p18, %r84, 1;
	not.pred 	%p19, %p18;
	@%p19 bra 	$L__BB1_24;
	add.s32 	%r85, %r97, %r3;
	mul.wide.u32 	%rd41, %r85, 4;
	add.s64 	%rd42, %rd1, %rd41;
	ld.global.f32 	%f274, [%rd42];
	sub.f32 	%f275, %f274, %f353;
	fma.rn.f32 	%f276, %f275, 0f3BBB989D, 0f3F000000;
	cvt.sat.f32.f32 	%f277, %f276;
	mov.f32 	%f278, 0f4B400001;
	mov.f32 	%f279, 0f437C0000;
	fma.rm.f32 	%f280, %f277, %f279, %f278;
	add.f32 	%f281, %f280, 0fCB40007F;
	neg.f32 	%f282, %f281;
	fma.rn.f32 	%f283, %f275, 0f3FB8AA3B, %f282;
	fma.rn.f32 	%f284, %f275, 0f32A57060, %f283;
	mov.b32 	%r86, %f280;
	shl.b32 	%r87, %r86, 23;
	mov.b32 	%f285, %r87;
	ex2.approx.ftz.f32 	%f286, %f284;
	mul.f32 	%f287, %f286, %f285;
	st.global.f32 	[%rd42], %f287;
	add.f32 	%f361, %f361, %f287;
$L__BB1_24:
	setp.lt.u32 	%p20, %r43, 16;
	mov.b32 	%r102, 0;
	@%p20 bra 	$L__BB1_27;
	and.b32  	%r102, %r43, 2147483632;
	neg.s32 	%r101, %r102;
	add.s64 	%rd44, %rd19, %rd1;
	add.s64 	%rd57, %rd44, 32;
$L__BB1_26:
	.pragma "nounroll";
	ld.global.f32 	%f288, [%rd57+-32];
	div.rn.f32 	%f289, %f288, %f361;
	st.global.f32 	[%rd57+-32], %f289;
	ld.global.f32 	%f290, [%rd57+-28];
	div.rn.f32 	%f291, %f290, %f361;
	st.global.f32 	[%rd57+-28], %f291;
	ld.global.f32 	%f292, [%rd57+-24];
	div.rn.f32 	%f293, %f292, %f361;
	st.global.f32 	[%rd57+-24], %f293;
	ld.global.f32 	%f294, [%rd57+-20];
	div.rn.f32 	%f295, %f294, %f361;
	st.global.f32 	[%rd57+-20], %f295;
	ld.global.f32 	%f296, [%rd57+-16];
	div.rn.f32 	%f297, %f296, %f361;
	st.global.f32 	[%rd57+-16], %f297;
	ld.global.f32 	%f298, [%rd57+-12];
	div.rn.f32 	%f299, %f298, %f361;
	st.global.f32 	[%rd57+-12], %f299;
	ld.global.f32 	%f300, [%rd57+-8];
	div.rn.f32 	%f301, %f300, %f361;
	st.global.f32 	[%rd57+-8], %f301;
	ld.global.f32 	%f302, [%rd57+-4];
	div.rn.f32 	%f303, %f302, %f361;
	st.global.f32 	[%rd57+-4], %f303;
	ld.global.f32 	%f304, [%rd57];
	div.rn.f32 	%f305, %f304, %f361;
	st.global.f32 	[%rd57], %f305;
	ld.global.f32 	%f306, [%rd57+4];
	div.rn.f32 	%f307, %f306, %f361;
	st.global.f32 	[%rd57+4], %f307;
	ld.global.f32 	%f308, [%rd57+8];
	div.rn.f32 	%f309, %f308, %f361;
	st.global.f32 	[%rd57+8], %f309;
	ld.global.f32 	%f310, [%rd57+12];
	div.rn.f32 	%f311, %f310, %f361;
	st.global.f32 	[%rd57+12], %f311;
	ld.global.f32 	%f312, [%rd57+16];
	div.rn.f32 	%f313, %f312, %f361;
	st.global.f32 	[%rd57+16], %f313;
	ld.global.f32 	%f314, [%rd57+20];
	div.rn.f32 	%f315, %f314, %f361;
	st.global.f32 	[%rd57+20], %f315;
	ld.global.f32 	%f316, [%rd57+24];
	div.rn.f32 	%f317, %f316, %f361;
	st.global.f32 	[%rd57+24], %f317;
	ld.global.f32 	%f318, [%rd57+28];
	div.rn.f32 	%f319, %f318, %f361;
	st.global.f32 	[%rd57+28], %f319;
	add.s32 	%r101, %r101, 16;
	add.s64 	%rd57, %rd57, 64;
	setp.ne.s32 	%p21, %r101, 0;
	@%p21 bra 	$L__BB1_26;
$L__BB1_27:
	setp.eq.s32 	%p22, %r4, 0;
	@%p22 bra 	$L__BB1_36;
	setp.lt.u32 	%p23, %r4, 8;
	@%p23 bra 	$L__BB1_30;
	add.s32 	%r89, %r102, %r3;
	mul.wide.u32 	%rd45, %r89, 4;
	add.s64 	%rd46, %rd1, %rd45;
	ld.global.f32 	%f320, [%rd46];
	div.rn.f32 	%f321, %f320, %f361;
	st.global.f32 	[%rd46], %f321;
	mul.wide.u32 	%rd47, %r102, 4;
	add.s64 	%rd48, %rd2, %rd47;
	ld.global.f32 	%f322, [%rd48+4];
	div.rn.f32 	%f323, %f322, %f361;
	st.global.f32 	[%rd48+4], %f323;
	ld.global.f32 	%f324, [%rd48+8];
	div.rn.f32 	%f325, %f324, %f361;
	st.global.f32 	[%rd48+8], %f325;
	ld.global.f32 	%f326, [%rd48+12];
	div.rn.f32 	%f327, %f326, %f361;
	st.global.f32 	[%rd48+12], %f327;
	ld.global.f32 	%f328, [%rd48+16];
	div.rn.f32 	%f329, %f328, %f361;
	st.global.f32 	[%rd48+16], %f329;
	ld.global.f32 	%f330, [%rd48+20];
	div.rn.f32 	%f331, %f330, %f361;
	st.global.f32 	[%rd48+20], %f331;
	ld.global.f32 	%f332, [%rd48+24];
	div.rn.f32 	%f333, %f332, %f361;
	st.global.f32 	[%rd48+24], %f333;
	ld.global.f32 	%f334, [%rd48+28];
	div.rn.f32 	%f335, %f334, %f361;
	st.global.f32 	[%rd48+28], %f335;
	add.s32 	%r102, %r102, 8;
$L__BB1_30:
	setp.eq.s32 	%p24, %r17, 0;
	@%p24 bra 	$L__BB1_36;
	and.b32  	%r37, %r43, 3;
	setp.lt.u32 	%p25, %r17, 4;
	@%p25 bra 	$L__BB1_33;
	add.s32 	%r90, %r102, %r3;
	mul.wide.u32 	%rd49, %r90, 4;
	add.s64 	%rd50, %rd1, %rd49;
	ld.global.f32 	%f336, [%rd50];
	div.rn.f32 	%f337, %f336, %f361;
	st.global.f32 	[%rd50], %f337;
	mul.wide.u32 	%rd51, %r102, 4;
	add.s64 	%rd52, %rd2, %rd51;
	ld.global.f32 	%f338, [%rd52+4];
	div.rn.f32 	%f339, %f338, %f361;
	st.global.f32 	[%rd52+4], %f339;
	ld.global.f32 	%f340, [%rd52+8];
	div.rn.f32 	%f341, %f340, %f361;
	st.global.f32 	[%rd52+8], %f341;
	ld.global.f32 	%f342, [%rd52+12];
	div.rn.f32 	%f343, %f342, %f361;
	st.global.f32 	[%rd52+12], %f343;
	add.s32 	%r102, %r102, 4;
$L__BB1_33:
	setp.eq.s32 	%p26, %r37, 0;
	@%p26 bra 	$L__BB1_36;
	add.s32 	%r91, %r102, %r3;
	mul.wide.u32 	%rd53, %r91, 4;
	add.s64 	%rd58, %rd1, %rd53;
	neg.s32 	%r105, %r37;
$L__BB1_35:
	.pragma "nounroll";
	ld.global.f32 	%f344, [%rd58];
	div.rn.f32 	%f345, %f344, %f361;
	st.global.f32 	[%rd58], %f345;
	add.s64 	%rd58, %rd58, 4;
	add.s32 	%r105, %r105, 1;
	setp.ne.s32 	%p27, %r105, 0;
	@%p27 bra 	$L__BB1_35;
$L__BB1_36:
	ret;

}
	// .globl	_Z24softmax_reduction_kernelPfii
.visible .entry _Z24softmax_reduction_kernelPfii(
	.param .u64 .ptr .align 1 _Z24softmax_reduction_kernelPfii_param_0,
	.param .u32 _Z24softmax_reduction_kernelPfii_param_1,
	.param .u32 _Z24softmax_reduction_kernelPfii_param_2
)
{
	.reg .pred 	%p<118>;
	.reg .b32 	%r<189>;
	.reg .b32 	%f<514>;
	.reg .b64 	%rd<26>;
	// demoted variable
	.shared .align 4 .b8 _ZZ24softmax_reduction_kernelPfiiE9reduction[16];
	ld.param.u64 	%rd10, [_Z24softmax_reduction_kernelPfii_param_0];
	ld.param.u32 	%r62, [_Z24softmax_reduction_kernelPfii_param_1];
	ld.param.u32 	%r61, [_Z24softmax_reduction_kernelPfii_param_2];
	cvta.to.global.u64 	%rd1, %rd10;
	mov.u32 	%r1, %ctaid.z;
	mov.u32 	%r2, %ctaid.x;
	mov.u32 	%r188, %tid.y;
	setp.ge.s32 	%p2, %r1, %r62;
	setp.ge.s32 	%p3, %r2, %r61;
	or.pred  	%p4, %p2, %p3;
	@%p4 bra 	$L__BB2_87;
	mad.lo.s32 	%r63, %r61, %r1, %r2;
	mul.lo.s32 	%r4, %r63, %r61;
	setp.ge.u32 	%p5, %r188, %r61;
	mov.f32 	%f483, 0fFF800000;
	@%p5 bra 	$L__BB2_14;
	not.b32 	%r64, %r188;
	add.s32 	%r65, %r61, %r64;
	shr.u32 	%r66, %r65, 7;
	add.s32 	%r5, %r66, 1;
	and.b32  	%r6, %r5, 15;
	setp.lt.u32 	%p6, %r65, 1920;
	mov.f32 	%f483, 0fFF800000;
	mov.u32 	%r177, %r188;
	@%p6 bra 	$L__BB2_5;
	and.b32  	%r67, %r5, 67108848;
	neg.s32 	%r176, %r67;
	add.s64 	%rd2, %rd1, 4096;
	add.s32 	%r175, %r188, %r4;
	mov.f32 	%f483, 0fFF800000;
	mov.u32 	%r177, %r188;
$L__BB2_4:
	.pragma "nounroll";
	mul.wide.s32 	%rd11, %r175, 4;
	add.s64 	%rd12, %rd2, %rd11;
	ld.global.f32 	%f96, [%rd12+-4096];
	setp.neu.f32 	%p7, %f96, 0fFF800000;
	max.f32 	%f97, %f483, %f96;
	selp.f32 	%f98, %f97, %f483, %p7;
	ld.global.f32 	%f99, [%rd12+-3584];
	setp.neu.f32 	%p8, %f99, 0fFF800000;
	max.f32 	%f100, %f98, %f99;
	selp.f32 	%f101, %f100, %f98, %p8;
	ld.global.f32 	%f102, [%rd12+-3072];
	setp.neu.f32 	%p9, %f102, 0fFF800000;
	max.f32 	%f103, %f101, %f102;
	selp.f32 	%f104, %f103, %f101, %p9;
	ld.global.f32 	%f105, [%rd12+-2560];
	setp.neu.f32 	%p10, %f105, 0fFF800000;
	max.f32 	%f106, %f104, %f105;
	selp.f32 	%f107, %f106, %f104, %p10;
	ld.global.f32 	%f108, [%rd12+-2048];
	setp.neu.f32 	%p11, %f108, 0fFF800000;
	max.f32 	%f109, %f107, %f108;
	selp.f32 	%f110, %f109, %f107, %p11;
	ld.global.f32 	%f111, [%rd12+-1536];
	setp.neu.f32 	%p12, %f111, 0fFF800000;
	max.f32 	%f112, %f110, %f111;
	selp.f32 	%f113, %f112, %f110, %p12;
	ld.global.f32 	%f114, [%rd12+-1024];
	setp.neu.f32 	%p13, %f114, 0fFF800000;
	max.f32 	%f115, %f113, %f114;
	selp.f32 	%f116, %f115, %f113, %p13;
	ld.global.f32 	%f117, [%rd12+-512];
	setp.neu.f32 	%p14, %f117, 0fFF800000;
	max.f32 	%f118, %f116, %f117;
	selp.f32 	%f119, %f118, %f116, %p14;
	ld.global.f32 	%f120, [%rd12];
	setp.neu.f32 	%p15, %f120, 0fFF800000;
	max.f32 	%f121, %f119, %f120;
	selp.f32 	%f122, %f121, %f119, %p15;
	ld.global.f32 	%f123, [%rd12+512];
	setp.neu.f32 	%p16, %f123, 0fFF800000;
	max.f32 	%f124, %f122, %f123;
	selp.f32 	%f125, %f124, %f122, %p16;
	ld.global.f32 	%f126, [%rd12+1024];
	setp.neu.f32 	%p17, %f126, 0fFF800000;
	max.f32 	%f127, %f125, %f126;
	selp.f32 	%f128, %f127, %f125, %p17;
	ld.global.f32 	%f129, [%rd12+1536];
	setp.neu.f32 	%p18, %f129, 0fFF800000;
	max.f32 	%f130, %f128, %f129;
	selp.f32 	%f131, %f130, %f128, %p18;
	ld.global.f32 	%f132, [%rd12+2048];
	setp.neu.f32 	%p19, %f132, 0fFF800000;
	max.f32 	%f133, %f131, %f132;
	selp.f32 	%f134, %f133, %f131, %p19;
	ld.global.f32 	%f135, [%rd12+2560];
	setp.neu.f32 	%p20, %f135, 0fFF800000;
	max.f32 	%f136, %f134, %f135;
	selp.f32 	%f137, %f136, %f134, %p20;
	ld.global.f32 	%f138, [%rd12+3072];
	setp.neu.f32 	%p21, %f138, 0fFF800000;
	max.f32 	%f139, %f137, %f138;
	selp.f32 	%f140, %f139, %f137, %p21;
	ld.global.f32 	%f141, [%rd12+3584];
	setp.neu.f32 	%p22, %f141, 0fFF800000;
	max.f32 	%f142, %f140, %f141;
	selp.f32 	%f483, %f142, %f140, %p22;
	add.s32 	%r177, %r177, 2048;
	add.s32 	%r176, %r176, 16;
	add.s32 	%r175, %r175, 2048;
	setp.eq.s32 	%p23, %r176, 0;
	@%p23 bra 	$L__BB2_5;
	bra.uni 	$L__BB2_4;
$L__BB2_5:
	setp.eq.s32 	%p24, %r6, 0;
	@%p24 bra 	$L__BB2_14;
	and.b32  	%r10, %r5, 7;
	setp.lt.u32 	%p25, %r6, 8;
	@%p25 bra 	$L__BB2_8;
	add.s32 	%r68, %r177, %r4;
	mul.wide.s32 	%rd13, %r68, 4;
	add.s64 	%rd14, %rd1, %rd13;
	ld.global.f32 	%f144, [%rd14];
	setp.neu.f32 	%p26, %f144, 0fFF800000;
	max.f32 	%f145, %f483, %f144;
	selp.f32 	%f146, %f145, %f483, %p26;
	ld.global.f32 	%f147, [%rd14+512];
	setp.neu.f32 	%p27, %f147, 0fFF800000;
	max.f32 	%f148, %f146, %f147;
	selp.f32 	%f149, %f148, %f146, %p27;
	ld.global.f32 	%f150, [%rd14+1024];
	setp.neu.f32 	%p28, %f150, 0fFF800000;
	max.f32 	%f151, %f149, %f150;
	selp.f32 	%f152, %f151, %f149, %p28;
	ld.global.f32 	%f153, [%rd14+1536];
	setp.neu.f32 	%p29, %f153, 0fFF800000;
	max.f32 	%f154, %f152, %f153;
	selp.f32 	%f155, %f154, %f152, %p29;
	ld.global.f32 	%f156, [%rd14+2048];
	setp.neu.f32 	%p30, %f156, 0fFF800000;
	max.f32 	%f157, %f155, %f156;
	selp.f32 	%f158, %f157, %f155, %p30;
	ld.global.f32 	%f159, [%rd14+2560];
	setp.neu.f32 	%p31, %f159, 0fFF800000;
	max.f32 	%f160, %f158, %f159;
	selp.f32 	%f161, %f160, %f158, %p31;
	ld.global.f32 	%f162, [%rd14+3072];
	setp.neu.f32 	%p32, %f162, 0fFF800000;
	max.f32 	%f163, %f161, %f162;
	selp.f32 	%f164, %f163, %f161, %p32;
	ld.global.f32 	%f165, [%rd14+3584];
	setp.neu.f32 	%p33, %f165, 0fFF800000;
	max.f32 	%f166, %f164, %f165;
	selp.f32 	%f483, %f166, %f164, %p33;
	add.s32 	%r177, %r177, 1024;
$L__BB2_8:
	setp.eq.s32 	%p34, %r10, 0;
	@%p34 bra 	$L__BB2_14;
	and.b32  	%r13, %r5, 3;
	setp.lt.u32 	%p35, %r10, 4;
	@%p35 bra 	$L__BB2_11;
	add.s32 	%r69, %r177, %r4;
	mul.wide.s32 	%rd15, %r69, 4;
	add.s64 	%rd16, %rd1, %rd15;
	ld.global.f32 	%f168, [%rd16];
	setp.neu.f32 	%p36, %f168, 0fFF800000;
	max.f32 	%f169, %f483, %f168;
	selp.f32 	%f170, %f169, %f483, %p36;
	ld.global.f32 	%f171, [%rd16+512];
	setp.neu.f32 	%p37, %f171, 0fFF800000;
	max.f32 	%f172, %f170, %f171;
	selp.f32 	%f173, %f172, %f170, %p37;
	ld.global.f32 	%f174, [%rd16+1024];
	setp.neu.f32 	%p38, %f174, 0fFF800000;
	max.f32 	%f175, %f173, %f174;
	selp.f32 	%f176, %f175, %f173, %p38;
	ld.global.f32 	%f177, [%rd16+1536];
	setp.neu.f32 	%p39, %f177, 0fFF800000;
	max.f32 	%f178, %f176, %f177;
	selp.f32 	%f483, %f178, %f176, %p39;
	add.s32 	%r177, %r177, 512;
$L__BB2_11:
	setp.eq.s32 	%p40, %r13, 0;
	@%p40 bra 	$L__BB2_14;
	add.s32 	%r174, %r177, %r4;
	neg.s32 	%r173, %r13;
$L__BB2_13:
	.pragma "nounroll";
	mul.wide.s32 	%rd17, %r174, 4;
	add.s64 	%rd18, %rd1, %rd17;
	ld.global.f32 	%f179, [%rd18];
	setp.neu.f32 	%p41, %f179, 0fFF800000;
	max.f32 	%f180, %f483, %f179;
	selp.f32 	%f483, %f180, %f483, %p41;
	add.s32 	%r174, %r174, 128;
	add.s32 	%r173, %r173, 1;
	setp.eq.s32 	%p42, %r173, 0;
	@%p42 bra 	$L__BB2_14;
	bra.uni 	$L__BB2_13;
$L__BB2_14:
	mov.b32 	%r70, %f483;
	shfl.sync.bfly.b32	%r71|%p43, %r70, 16, 31, -1;
	mov.b32 	%f181, %r71;
	max.f32 	%f182, %f483, %f181;
	mov.b32 	%r72, %f182;
	shfl.sync.bfly.b32	%r73|%p44, %r72, 8, 31, -1;
	mov.b32 	%f183, %r73;
	max.f32 	%f184, %f182, %f183;
	mov.b32 	%r74, %f184;
	shfl.sync.bfly.b32	%r75|%p45, %r74, 4, 31, -1;
	mov.b32 	%f185, %r75;
	max.f32 	%f186, %f184, %f185;
	mov.b32 	%r76, %f186;
	shfl.sync.bfly.b32	%r77|%p46, %r76, 2, 31, -1;
	mov.b32 	%f187, %r77;
	max.f32 	%f188, %f186, %f187;
	mov.b32 	%r78, %f188;
	shfl.sync.bfly.b32	%r79|%p47, %r78, 1, 31, -1;
	mov.b32 	%f189, %r79;
	max.f32 	%f14, %f188, %f189;
	and.b32  	%r28, %r188, 31;
	setp.ne.s32 	%p48, %r28, 0;
	shr.u32 	%r80, %r188, 3;
	and.b32  	%r81, %r80, 124;
	mov.u32 	%r82, _ZZ24softmax_reduction_kernelPfiiE9reduction;
	add.s32 	%r29, %r82, %r81;
	@%p48 bra 	$L__BB2_16;
	st.shared.f32 	[%r29], %f14;
$L__BB2_16:
	bar.sync 	0;
	setp.gt.u32 	%p50, %r188, 31;
	shl.b32 	%r83, %r188, 2;
	add.s32 	%r30, %r82, %r83;
	mov.pred 	%p117, 0;
	@%p50 bra 	$L__BB2_21;
	setp.gt.u32 	%p51, %r188, 3;
	mov.f32 	%f484, 0fFF800000;
	@%p51 bra 	$L__BB2_19;
	ld.shared.f32 	%f484, [%r30];
$L__BB2_19:
	mov.b32 	%r85, %f484;
	shfl.sync.bfly.b32	%r86|%p53, %r85, 16, 31, -1;
	mov.b32 	%f191, %r86;
	max.f32 	%f192, %f484, %f191;
	mov.b32 	%r87, %f192;
	shfl.sync.bfly.b32	%r88|%p54, %r87, 8, 31, -1;
	mov.b32 	%f193, %r88;
	max.f32 	%f194, %f192, %f193;
	mov.b32 	%r89, %f194;
	shfl.sync.bfly.b32	%r90|%p55, %r89, 4, 31, -1;
	mov.b32 	%f195, %r90;
	max.f32 	%f196, %f194, %f195;
	mov.b32 	%r91, %f196;
	shfl.sync.bfly.b32	%r92|%p56, %r91, 2, 31, -1;
	mov.b32 	%f197, %r92;
	max.f32 	%f198, %f196, %f197;
	mov.b32 	%r93, %f198;
	shfl.sync.bfly.b32	%r94|%p57, %r93, 1, 31, -1;
	mov.b32 	%f199, %r94;
	max.f32 	%f17, %f198, %f199;
	setp.ne.s32 	%p58, %r188, 0;
	@%p58 bra 	$L__BB2_21;
	st.shared.f32 	[_ZZ24softmax_reduction_kernelPfiiE9reduction], %f17;
	mov.pred 	%p117, -1;
$L__BB2_21:
	setp.ge.u32 	%p60, %r188, %r61;
	bar.sync 	0;
	mov.f32 	%f498, 0f00000000;
	ld.shared.f32 	%f18, [_ZZ24softmax_reduction_kernelPfiiE9reduction];
	@%p60 bra 	$L__BB2_62;
	not.b32 	%r95, %r188;
	add.s32 	%r31, %r61, %r95;
	shr.u32 	%r96, %r31, 7;
	add.s32 	%r32, %r96, 1;
	and.b32  	%r33, %r32, 7;
	setp.lt.u32 	%p61, %r31, 896;
	mov.f32 	%f498, 0f00000000;
	mov.u32 	%r183, %r188;
	@%p61 bra 	$L__BB2_41;
	and.b32  	%r97, %r32, 67108856;
	neg.s32 	%r182, %r97;
	add.s64 	%rd3, %rd1, 2048;
	add.s32 	%r181, %r188, %r4;
	mov.f32 	%f498, 0f00000000;
	mov.u32 	%r183, %r188;
$L__BB2_24:
	.pragma "nounroll";
	mul.wide.s32 	%rd19, %r181, 4;
	add.s64 	%rd6, %rd3, %rd19;
	ld.global.f32 	%f46, [%rd6+-2048];
	setp.eq.f32 	%p62, %f46, 0fFF800000;
	@%p62 bra 	$L__BB2_26;
	sub.f32 	%f204, %f46, %f18;
	fma.rn.f32 	%f205, %f204, 0f3BBB989D, 0f3F000000;
	cvt.sat.f32.f32 	%f206, %f205;
	mov.f32 	%f207, 0f4B400001;
	mov.f32 	%f208, 0f437C0000;
	fma.rm.f32 	%f209, %f206, %f208, %f207;
	add.f32 	%f210, %f209, 0fCB40007F;
	neg.f32 	%f211, %f210;
	fma.rn.f32 	%f212, %f204, 0f3FB8AA3B, %f211;
	fma.rn.f32 	%f213, %f204, 0f32A57060, %f212;
	mov.b32 	%r98, %f209;
	shl.b32 	%r99, %r98, 23;
	mov.b32 	%f214, %r99;
	ex2.approx.ftz.f32 	%f215, %f213;
	fma.rn.f32 	%f498, %f215, %f214, %f498;
$L__BB2_26:
	ld.global.f32 	%f49, [%rd6+-1536];
	setp.eq.f32 	%p63, %f49, 0fFF800000;
	@%p63 bra 	$L__BB2_28;
	sub.f32 	%f216, %f49, %f18;
	fma.rn.f32 	%f217, %f216, 0f3BBB989D, 0f3F000000;
	cvt.sat.f32.f32 	%f218, %f217;
	mov.f32 	%f219, 0f4B400001;
	mov.f32 	%f220, 0f437C0000;
	fma.rm.f32 	%f221, %f218, %f220, %f219;
	add.f32 	%f222, %f221, 0fCB40007F;
	neg.f32 	%f223, %f222;
	fma.rn.f32 	%f224, %f216, 0f3FB8AA3B, %f223;
	fma.rn.f32 	%f225, %f216, 0f32A57060, %f224;
	mov.b32 	%r100, %f221;
	shl.b32 	%r101, %r100, 23;
	mov.b32 	%f226, %r101;
	ex2.approx.ftz.f32 	%f227, %f225;
	fma.rn.f32 	%f498, %f227, %f226, %f498;
$L__BB2_28:
	ld.global.f32 	%f52, [%rd6+-1024];
	setp.eq.f32 	%p64, %f52, 0fFF800000;
	@%p64 bra 	$L__BB2_30;
	sub.f32 	%f228, %f52, %f18;
	fma.rn.f32 	%f229, %f228, 0f3BBB989D, 0f3F000000;
	cvt.sat.f32.f32 	%f230, %f229;
	mov.f32 	%f231, 0f4B400001;
	mov.f32 	%f232, 0f437C0000;
	fma.rm.f32 	%f233, %f230, %f232, %f231;
	add.f32 	%f234, %f233, 0fCB40007F;
	neg.f32 	%f235, %f234;
	fma.rn.f32 	%f236, %f228, 0f3FB8AA3B, %f235;
	fma.rn.f32 	%f237, %f228, 0f32A57060, %f236;
	mov.b32 	%r102, %f233;
	shl.b32 	%r103, %r102, 23;
	mov.b32 	%f238, %r103;
	ex2.approx.ftz.f32 	%f239, %f237;
	fma.rn.f32 	%f498, %f239, %f238, %f498;
$L__BB2_30:
	ld.global.f32 	%f55, [%rd6+-512];
	setp.eq.f32 	%p65, %f55, 0fFF800000;
	@%p65 bra 	$L__BB2_32;
	sub.f32 	%f240, %f55, %f18;
	fma.rn.f32 	%f241, %f240, 0f3BBB989D, 0f3F000000;
	cvt.sat.f32.f32 	%f242, %f241;
	mov.f32 	%f243, 0f4B400001;
	mov.f32 	%f244, 0f437C0000;
	fma.rm.f32 	%f245, %f242, %f244, %f243;
	add.f32 	%f246, %f245, 0fCB40007F;
	neg.f32 	%f247, %f246;
	fma.rn.f32 	%f248, %f240, 0f3FB8AA3B, %f247;
	fma.rn.f32 	%f249, %f240, 0f32A57060, %f248;
	mov.b32 	%r104, %f245;
	shl.b32 	%r105, %r104, 23;
	mov.b32 	%f250, %r105;
	ex2.approx.ftz.f32 	%f251, %f249;
	fma.rn.f32 	%f498, %f251, %f250, %f498;
$L__BB2_32:
	ld.global.f32 	%f58, [%rd6];
	setp.eq.f32 	%p66, %f58, 0fFF800000;
	@%p66 bra 	$L__BB2_34;
	sub.f32 	%f252, %f58, %f18;
	fma.rn.f32 	%f253, %f252, 0f3BBB989D, 0f3F000000;
	cvt.sat.f32.f32 	%f254, %f253;
	mov.f32 	%f255, 0f4B400001;
	mov.f32 	%f256, 0f437C0000;
	fma.rm.f32 	%f257, %f254, %f256, %f255;
	add.f32 	%f258, %f257, 0fCB40007F;
	neg.f32 	%f259, %f258;
	fma.rn.f32 	%f260, %f252, 0f3FB8AA3B, %f259;
	fma.rn.f32 	%f261, %f252, 0f32A57060, %f260;
	mov.b32 	%r106, %f257;
	shl.b32 	%r107, %r106, 23;
	mov.b32 	%f262, %r107;
	ex2.approx.ftz.f32 	%f263, %f261;
	fma.rn.f32 	%f498, %f263, %f262, %f498;
$L__BB2_34:
	ld.global.f32 	%f61, [%rd6+512];
	setp.eq.f32 	%p67, %f61, 0fFF800000;
	@%p67 bra 	$L__BB2_36;
	sub.f32 	%f264, %f61, %f18;
	fma.rn.f32 	%f265, %f264, 0f3BBB989D, 0f3F000000;
	cvt.sat.f32.f32 	%f266, %f265;
	mov.f32 	%f267, 0f4B400001;
	mov.f32 	%f268, 0f437C0000;
	fma.rm.f32 	%f269, %f266, %f268, %f267;
	add.f32 	%f270, %f269, 0fCB40007F;
	neg.f32 	%f271, %f270;
	fma.rn.f32 	%f272, %f264, 0f3FB8AA3B, %f271;
	fma.rn.f32 	%f273, %f264, 0f32A57060, %f272;
	mov.b32 	%r108, %f269;
	shl.b32 	%r109, %r108, 23;
	mov.b32 	%f274, %r109;
	ex2.approx.ftz.f32 	%f275, %f273;
	fma.rn.f32 	%f498, %f275, %f274, %f498;
$L__BB2_36:
	ld.global.f32 	%f64, [%rd6+1024];
	setp.eq.f32 	%p68, %f64, 0fFF800000;
	@%p68 bra 	$L__BB2_38;
	sub.f32 	%f276, %f64, %f18;
	fma.rn.f32 	%f277, %f276, 0f3BBB989D, 0f3F000000;
	cvt.sat.f32.f32 	%f278, %f277;
	mov.f32 	%f279, 0f4B400001;
	mov.f32 	%f280, 0f437C0000;
	fma.rm.f32 	%f281, %f278, %f280, %f279;
	add.f32 	%f282, %f281, 0fCB40007F;
	neg.f32 	%f283, %f282;
	fma.rn.f32 	%f284, %f276, 0f3FB8AA3B, %f283;
	fma.rn.f32 	%f285, %f276, 0f32A57060, %f284;
	mov.b32 	%r110, %f281;
	shl.b32 	%r111, %r110, 23;
	mov.b32 	%f286, %r111;
	ex2.approx.ftz.f32 	%f287, %f285;
	fma.rn.f32 	%f498, %f287, %f286, %f498;
$L__BB2_38:
	ld.global.f32 	%f67, [%rd6+1536];
	setp.eq.f32 	%p69, %f67, 0fFF800000;
	@%p69 bra 	$L__BB2_40;
	sub.f32 	%f288, %f67, %f18;
	fma.rn.f32 	%f289, %f288, 0f3BBB989D, 0f3F000000;
	cvt.sat.f32.f32 	%f290, %f289;
	mov.f32 	%f291, 0f4B400001;
	mov.f32 	%f292, 0f437C0000;
	fma.rm.f32 	%f293, %f290, %f292, %f291;
	add.f32 	%f294, %f293, 0fCB40007F;
	neg.f32 	%f295, %f294;
	fma.rn.f32 	%f296, %f288, 0f3FB8AA3B, %f295;
	fma.rn.f32 	%f297, %f288, 0f32A57060, %f296;
	mov.b32 	%r112, %f293;
	shl.b32 	%r113, %r112, 23;
	mov.b32 	%f298, %r113;
	ex2.approx.ftz.f32 	%f299, %f297;
	fma.rn.f32 	%f498, %f299, %f298, %f498;
$L__BB2_40:
	add.s32 	%r183, %r183, 1024;
	add.s32 	%r182, %r182, 8;
	add.s32 	%r181, %r181, 1024;
	setp.eq.s32 	%p70, %r182, 0;
	@%p70 bra 	$L__BB2_41;
	bra.uni 	$L__BB2_24;
$L__BB2_41:
	setp.eq.s32 	%p71, %r33, 0;
	@%p71 bra 	$L__BB2_62;
	setp.lt.u32 	%p72, %r33, 4;
	@%p72 bra 	$L__BB2_52;
	add.s32 	%r114, %r183, %r4;
	mul.wide.s32 	%rd20, %r114, 4;
	add.s64 	%rd4, %rd1, %rd20;
	ld.global.f32 	%f21, [%rd4];
	setp.eq.f32 	%p73, %f21, 0fFF800000;
	@%p73 bra 	$L__BB2_45;
	sub.f32 	%f301, %f21, %f18;
	fma.rn.f32 	%f302, %f301, 0f3BBB989D, 0f3F000000;
	cvt.sat.f32.f32 	%f303, %f302;
	mov.f32 	%f304, 0f4B400001;
	mov.f32 	%f305, 0f437C0000;
	fma.rm.f32 	%f306, %f303, %f305, %f304;
	add.f32 	%f307, %f306, 0fCB40007F;
	neg.f32 	%f308, %f307;
	fma.rn.f32 	%f309, %f301, 0f3FB8AA3B, %f308;
	fma.rn.f32 	%f310, %f301, 0f32A57060, %f309;
	mov.b32 	%r115, %f306;
	shl.b32 	%r116, %r115, 23;
	mov.b32 	%f311, %r116;
	ex2.approx.ftz.f32 	%f312, %f310;
	fma.rn.f32 	%f498, %f312, %f311, %f498;
$L__BB2_45:
	ld.global.f32 	%f24, [%rd4+512];
	setp.eq.f32 	%p74, %f24, 0fFF800000;
	@%p74 bra 	$L__BB2_47;
	sub.f32 	%f313, %f24, %f18;
	fma.rn.f32 	%f314, %f313, 0f3BBB989D, 0f3F000000;
	cvt.sat.f32.f32 	%f315, %f314;
	mov.f32 	%f316, 0f4B400001;
	mov.f32 	%f317, 0f437C0000;
	fma.rm.f32 	%f318, %f315, %f317, %f316;
	add.f32 	%f319, %f318, 0fCB40007F;
	neg.f32 	%f320, %f319;
	fma.rn.f32 	%f321, %f313, 0f3FB8AA3B, %f320;
	fma.rn.f32 	%f322, %f313, 0f32A57060, %f321;
	mov.b32 	%r117, %f318;
	shl.b32 	%r118, %r117, 23;
	mov.b32 	%f323, %r118;
	ex2.approx.ftz.f32 	%f324, %f322;
	fma.rn.f32 	%f498, %f324, %f323, %f498;
$L__BB2_47:
	ld.global.f32 	%f27, [%rd4+1024];
	setp.eq.f32 	%p75, %f27, 0fFF800000;
	@%p75 bra 	$L__BB2_49;
	sub.f32 	%f325, %f27, %f18;
	fma.rn.f32 	%f326, %f325, 0f3BBB989D, 0f3F000000;
	cvt.sat.f32.f32 	%f327, %f326;
	mov.f32 	%f328, 0f4B400001;
	mov.f32 	%f329, 0f437C0000;
	fma.rm.f32 	%f330, %f327, %f329, %f328;
	add.f32 	%f331, %f330, 0fCB40007F;
	neg.f32 	%f332, %f331;
	fma.rn.f32 	%f333, %f325, 0f3FB8AA3B, %f332;
	fma.rn.f32 	%f334, %f325, 0f32A57060, %f333;
	mov.b32 	%r119, %f330;
	shl.b32 	%r120, %r119, 23;
	mov.b32 	%f335, %r120;
	ex2.approx.ftz.f32 	%f336, %f334;
	fma.rn.f32 	%f498, %f336, %f335, %f498;
$L__BB2_49:
	ld.global.f32 	%f30, [%rd4+1536];
	setp.eq.f32 	%p76, %f30, 0fFF800000;
	@%p76 bra 	$L__BB2_51;
	sub.f32 	%f337, %f30, %f18;
	fma.rn.f32 	%f338, %f337, 0f3BBB989D, 0f3F000000;
	cvt.sat.f32.f32 	%f339, %f338;
	mov.f32 	%f340, 0f4B400001;
	mov.f32 	%f341, 0f437C0000;
	fma.rm.f32 	%f342, %f339, %f341, %f340;
	add.f32 	%f343, %f342, 0fCB40007F;
	neg.f32 	%f344, %f343;
	fma.rn.f32 	%f345, %f337, 0f3FB8AA3B, %f344;
	fma.rn.f32 	%f346, %f337, 0f32A57060, %f345;
	mov.b32 	%r121, %f342;
	shl.b32 	%r122, %r121, 23;
	mov.b32 	%f347, %r122;
	ex2.approx.ftz.f32 	%f348, %f346;
	fma.rn.f32 	%f498, %f348, %f347, %f498;
$L__BB2_51:
	add.s32 	%r183, %r183, 512;
$L__BB2_52:
	and.b32  	%r123, %r32, 3;
	setp.eq.s32 	%p77, %r123, 0;
	@%p77 bra 	$L__BB2_62;
	setp.eq.s32 	%p78, %r123, 1;
	@%p78 bra 	$L__BB2_59;
	add.s32 	%r124, %r183, %r4;
	mul.wide.s32 	%rd21, %r124, 4;
	add.s64 	%rd5, %rd1, %rd21;
	ld.global.f32 	%f35, [%rd5];
	setp.eq.f32 	%p79, %f35, 0fFF800000;
	@%p79 bra 	$L__BB2_56;
	sub.f32 	%f350, %f35, %f18;
	fma.rn.f32 	%f351, %f350, 0f3BBB989D, 0f3F000000;
	cvt.sat.f32.f32 	%f352, %f351;
	mov.f32 	%f353, 0f4B400001;
	mov.f32 	%f354, 0f437C0000;
	fma.rm.f32 	%f355, %f352, %f354, %f353;
	add.f32 	%f356, %f355, 0fCB40007F;
	neg.f32 	%f357, %f356;
	fma.rn.f32 	%f358, %f350, 0f3FB8AA3B, %f357;
	fma.rn.f32 	%f359, %f350, 0f32A57060, %f358;
	mov.b32 	%r125, %f355;
	shl.b32 	%r126, %r125, 23;
	mov.b32 	%f360, %r126;
	ex2.approx.ftz.f32 	%f361, %f359;
	fma.rn.f32 	%f498, %f361, %f360, %f498;
$L__BB2_56:
	ld.global.f32 	%f38, [%rd5+512];
	setp.eq.f32 	%p80, %f38, 0fFF800000;
	@%p80 bra 	$L__BB2_58;
	sub.f32 	%f362, %f38, %f18;
	fma.rn.f32 	%f363, %f362, 0f3BBB989D, 0f3F000000;
	cvt.sat.f32.f32 	%f364, %f363;
	mov.f32 	%f365, 0f4B400001;
	mov.f32 	%f366, 0f437C0000;
	fma.rm.f32 	%f367, %f364, %f366, %f365;
	add.f32 	%f368, %f367, 0fCB40007F;
	neg.f32 	%f369, %f368;
	fma.rn.f32 	%f370, %f362, 0f3FB8AA3B, %f369;
	fma.rn.f32 	%f371, %f362, 0f32A57060, %f370;
	mov.b32 	%r127, %f367;
	shl.b32 	%r128, %r127, 23;
	mov.b32 	%f372, %r128;
	ex2.approx.ftz.f32 	%f373, %f371;
	fma.rn.f32 	%f498, %f373, %f372, %f498;
$L__BB2_58:
	add.s32 	%r183, %r183, 256;
$L__BB2_59:
	and.b32  	%r129, %r31, 128;
	setp.ne.s32 	%p81, %r129, 0;
	@%p81 bra 	$L__BB2_62;
	add.s32 	%r130, %r183, %r4;
	mul.wide.s32 	%rd22, %r130, 4;
	add.s64 	%rd23, %rd1, %rd22;
	ld.global.f32 	%f43, [%rd23];
	setp.eq.f32 	%p82, %f43, 0fFF800000;
	@%p82 bra 	$L__BB2_62;
	sub.f32 	%f374, %f43, %f18;
	fma.rn.f32 	%f375, %f374, 0f3BBB989D, 0f3F000000;
	cvt.sat.f32.f32 	%f376, %f375;
	mov.f32 	%f377, 0f4B400001;
	mov.f32 	%f378, 0f437C0000;
	fma.rm.f32 	%f379, %f376, %f378, %f377;
	add.f32 	%f380, %f379, 0fCB40007F;
	neg.f32 	%f381, %f380;
	fma.rn.f32 	%f382, %f374, 0f3FB8AA3B, %f381;
	fma.rn.f32 	%f383, %f374, 0f32A57060, %f382;
	mov.b32 	%r131, %f379;
	shl.b32 	%r132, %r131, 23;
	mov.b32 	%f384, %r132;
	ex2.approx.ftz.f32 	%f385, %f383;
	fma.rn.f32 	%f498, %f385, %f384, %f498;
$L__BB2_62:
	setp.ne.s32 	%p83, %r28, 0;
	mov.b32 	%r133, %f498;
	shfl.sync.bfly.b32	%r134|%p84, %r133, 16, 31, -1;
	mov.b32 	%f386, %r134;
	add.f32 	%f387, %f498, %f386;
	mov.b32 	%r135, %f387;
	shfl.sync.bfly.b32	%r136|%p85, %r135, 8, 31, -1;
	mov.b32 	%f388, %r136;
	add.f32 	%f389, %f387, %f388;
	mov.b32 	%r137, %f389;
	shfl.sync.bfly.b32	%r138|%p86, %r137, 4, 31, -1;
	mov.b32 	%f390, %r138;
	add.f32 	%f391, %f389, %f390;
	mov.b32 	%r139, %f391;
	shfl.sync.bfly.b32	%r140|%p87, %r139, 2, 31, -1;
	mov.b32 	%f392, %r140;
	add.f32 	%f393, %f391, %f392;
	mov.b32 	%r141, %f393;
	shfl.sync.bfly.b32	%r142|%p88, %r141, 1, 31, -1;
	mov.b32 	%f394, %r142;
	add.f32 	%f508, %f393, %f394;
	@%p83 bra 	$L__BB2_64;
	st.shared.f32 	[%r29], %f508;
$L__BB2_64:
	setp.gt.u32 	%p89, %r188, 31;
	bar.sync 	0;
	@%p89 bra 	$L__BB2_68;
	setp.gt.u32 	%p90, %r188, 3;
	mov.f32 	%f507, 0f00000000;
	@%p90 bra 	$L__BB2_67;
	ld.shared.f32 	%f507, [%r30];
$L__BB2_67:
	mov.b32 	%r143, %f507;
	shfl.sync.bfly.b32	%r144|%p91, %r143, 16, 31, -1;
	mov.b32 	%f396, %r144;
	add.f32 	%f397, %f507, %f396;
	mov.b32 	%r145, %f397;
	shfl.sync.bfly.b32	%r146|%p92, %r145, 8, 31, -1;
	mov.b32 	%f398, %r146;
	add.f32 	%f399, %f397, %f398;
	mov.b32 	%r147, %f399;
	shfl.sync.bfly.b32	%r148|%p93, %r147, 4, 31, -1;
	mov.b32 	%f400, %r148;
	add.f32 	%f401, %f399, %f400;
	mov.b32 	%r149, %f401;
	shfl.sync.bfly.b32	%r150|%p94, %r149, 2, 31, -1;
	mov.b32 	%f402, %r150;
	add.f32 	%f403, %f401, %f402;
	mov.b32 	%r151, %f403;
	shfl.sync.bfly.b32	%r152|%p95, %r151, 1, 31, -1;
	mov.b32 	%f404, %r152;
	add.f32 	%f508, %f403, %f404;
$L__BB2_68:
	not.pred 	%p96, %p117;
	@%p96 bra 	$L__BB2_70;
	st.shared.f32 	[_ZZ24softmax_reduction_kernelPfiiE9reduction], %f508;
$L__BB2_70:
	setp.ge.u32 	%p97, %r188, %r61;
	bar.sync 	0;
	ld.shared.f32 	%f76, [_ZZ24softmax_reduction_kernelPfiiE9reduction];
	@%p97 bra 	$L__BB2_87;
	not.b32 	%r153, %r188;
	add.s32 	%r47, %r61, %r153;
	and.b32  	%r154, %r47, 384;
	setp.eq.s32 	%p98, %r154, 384;
	@%p98 bra 	$L__BB2_76;
	shr.u32 	%r155, %r47, 7;
	add.s32 	%r156, %r155, 1;
	and.b32  	%r157, %r156, 3;
	add.s32 	%r185, %r188, %r4;
	neg.s32 	%r184, %r157;
	shl.b32 	%r158, %r156, 7;
	and.b32  	%r159, %r158, 384;
	add.s32 	%r188, %r188, %r159;
$L__BB2_73:
	.pragma "nounroll";
	setp.eq.f32 	%p99, %f76, 0f00000000;
	mul.wide.s32 	%rd24, %r185, 4;
	add.s64 	%rd7, %rd1, %rd24;
	ld.global.f32 	%f77, [%rd7];
	setp.eq.f32 	%p100, %f77, 0fFF800000;
	or.pred  	%p101, %p100, %p99;
	mov.f32 	%f509, 0f00000000;
	@%p101 bra 	$L__BB2_75;
	sub.f32 	%f406, %f77, %f18;
	fma.rn.f32 	%f407, %f406, 0f3BBB989D, 0f3F000000;
	cvt.sat.f32.f32 	%f408, %f407;
	mov.f32 	%f409, 0f4B400001;
	mov.f32 	%f410, 0f437C0000;
	fma.rm.f32 	%f411, %f408, %f410, %f409;
	add.f32 	%f412, %f411, 0fCB40007F;
	neg.f32 	%f413, %f412;
	fma.rn.f32 	%f414, %f406, 0f3FB8AA3B, %f413;
	fma.rn.f32 	%f415, %f406, 0f32A57060, %f414;
	mov.b32 	%r160, %f411;
	shl.b32 	%r161, %r160, 23;
	mov.b32 	%f416, %r161;
	ex2.approx.ftz.f32 	%f417, %f415;
	mul.f32 	%f418, %f417, %f416;
	div.rn.f32 	%f509, %f418, %f76;
$L__BB2_75:
	st.global.f32 	[%rd7], %f509;
	add.s32 	%r185, %r185, 128;
	add.s32 	%r184, %r184, 1;
	setp.ne.s32 	%p102, %r184, 0;
	@%p102 bra 	$L__BB2_73;
$L__BB2_76:
	setp.lt.u32 	%p103, %r47, 384;
	@%p103 bra 	$L__BB2_87;
	add.s64 	%rd8, %rd1, 1024;
	add.s32 	%r187, %r188, %r4;
$L__BB2_78:
	setp.eq.f32 	%p104, %f76, 0f00000000;
	mul.wide.s32 	%rd25, %r187, 4;
	add.s64 	%rd9, %rd8, %rd25;
	ld.global.f32 	%f80, [%rd9+-1024];
	setp.eq.f32 	%p105, %f80, 0fFF800000;
	or.pred  	%p106, %p105, %p104;
	mov.f32 	%f510, 0f00000000;
	@%p106 bra 	$L__BB2_80;
	sub.f32 	%f420, %f80, %f18;
	fma.rn.f32 	%f421, %f420, 0f3BBB989D, 0f3F000000;
	cvt.sat.f32.f32 	%f422, %f421;
	mov.f32 	%f423, 0f4B400001;
	mov.f32 	%f424, 0f437C0000;
	fma.rm.f32 	%f425, %f422, %f424, %f423;
	add.f32 	%f426, %f425, 0fCB40007F;
	neg.f32 	%f427, %f426;
	fma.rn.f32 	%f428, %f420, 0f3FB8AA3B, %f427;
	fma.rn.f32 	%f429, %f420, 0f32A57060, %f428;
	mov.b32 	%r162, %f425;
	shl.b32 	%r163, %r162, 23;
	mov.b32 	%f430, %r163;
	ex2.approx.ftz.f32 	%f431, %f429;
	mul.f32 	%f432, %f431, %f430;
	div.rn.f32 	%f510, %f432, %f76;
$L__BB2_80:
	setp.eq.f32 	%p107, %f76, 0f00000000;
	st.global.f32 	[%rd9+-1024], %f510;
	ld.global.f32 	%f83, [%rd9+-512];
	setp.eq.f32 	%p108, %f83, 0fFF800000;
	or.pred  	%p109, %p108, %p107;
	mov.f32 	%f511, 0f00000000;
	@%p109 bra 	$L__BB2_82;
	sub.f32 	%f434, %f83, %f18;
	fma.rn.f32 	%f435, %f434, 0f3BBB989D, 0f3F000000;
	cvt.sat.f32.f32 	%f436, %f435;
	mov.f32 	%f437, 0f4B400001;
	mov.f32 	%f438, 0f437C0000;
	fma.rm.f32 	%f439, %f436, %f438, %f437;
	add.f32 	%f440, %f439, 0fCB40007F;
	neg.f32 	%f441, %f440;
	fma.rn.f32 	%f442, %f434, 0f3FB8AA3B, %f441;
	fma.rn.f32 	%f443, %f434, 0f32A57060, %f442;
	mov.b32 	%r164, %f439;
	shl.b32 	%r165, %r164, 23;
	mov.b32 	%f444, %r165;
	ex2.approx.ftz.f32 	%f445, %f443;
	mul.f32 	%f446, %f445, %f444;
	div.rn.f32 	%f511, %f446, %f76;
$L__BB2_82:
	setp.eq.f32 	%p110, %f76, 0f00000000;
	st.global.f32 	[%rd9+-512], %f511;
	ld.global.f32 	%f86, [%rd9];
	setp.eq.f32 	%p111, %f86, 0fFF800000;
	or.pred  	%p112, %p111, %p110;
	mov.f32 	%f512, 0f00000000;
	@%p112 bra 	$L__BB2_84;
	sub.f32 	%f448, %f86, %f18;
	fma.rn.f32 	%f449, %f448, 0f3BBB989D, 0f3F000000;
	cvt.sat.f32.f32 	%f450, %f449;
	mov.f32 	%f451, 0f4B400001;
	mov.f32 	%f452, 0f437C0000;
	fma.rm.f32 	%f453, %f450, %f452, %f451;
	add.f32 	%f454, %f453, 0fCB40007F;
	neg.f32 	%f455, %f454;
	fma.rn.f32 	%f456, %f448, 0f3FB8AA3B, %f455;
	fma.rn.f32 	%f457, %f448, 0f32A57060, %f456;
	mov.b32 	%r166, %f453;
	shl.b32 	%r167, %r166, 23;
	mov.b32 	%f458, %r167;
	ex2.approx.ftz.f32 	%f459, %f457;
	mul.f32 	%f460, %f459, %f458;
	div.rn.f32 	%f512, %f460, %f76;
$L__BB2_84:
	setp.eq.f32 	%p113, %f76, 0f00000000;
	st.global.f32 	[%rd9], %f512;
	ld.global.f32 	%f89, [%rd9+512];
	setp.eq.f32 	%p114, %f89, 0fFF800000;
	or.pred  	%p115, %p114, %p113;
	mov.f32 	%f513, 0f00000000;
	@%p115 bra 	$L__BB2_86;
	sub.f32 	%f462, %f89, %f18;
	fma.rn.f32 	%f463, %f462, 0f3BBB989D, 0f3F000000;
	cvt.sat.f32.f32 	%f464, %f463;
	mov.f32 	%f465, 0f4B400001;
	mov.f32 	%f466, 0f437C0000;
	fma.rm.f32 	%f467, %f464, %f466, %f465;
	add.f32 	%f468, %f467, 0fCB40007F;
	neg.f32 	%f469, %f468;
	fma.rn.f32 	%f470, %f462, 0f3FB8AA3B, %f469;
	fma.rn.f32 	%f471, %f462, 0f32A57060, %f470;
	mov.b32 	%r168, %f467;
	shl.b32 	%r169, %r168, 23;
	mov.b32 	%f472, %r169;
	ex2.approx.ftz.f32 	%f473, %f471;
	mul.f32 	%f474, %f473, %f472;
	div.rn.f32 	%f513, %f474, %f76;
$L__BB2_86:
	st.global.f32 	[%rd9+512], %f513;
	add.s32 	%r188, %r188, 512;
	add.s32 	%r187, %r187, 512;
	setp.lt.s32 	%p116, %r188, %r61;
	@%p116 bra 	$L__BB2_78;
$L__BB2_87:
	ret;

}
	// .globl	_Z19linear_layer_kernelPKfS0_Pfiiii
.visible .entry _Z19linear_layer_kernelPKfS0_Pfiiii(
	.param .u64 .ptr .align 1 _Z19linear_layer_kernelPKfS0_Pfiiii_param_0,
	.param .u64 .ptr .align 1 _Z19linear_layer_kernelPKfS0_Pfiiii_param_1,
	.param .u64 .ptr .align 1 _Z19linear_layer_kernelPKfS0_Pfiiii_param_2,
	.param .u32 _Z19linear_layer_kernelPKfS0_Pfiiii_param_3,
	.param .u32 _Z19linear_layer_kernelPKfS0_Pfiiii_param_4,
	.param .u32 _Z19linear_layer_kernelPKfS0_Pfiiii_param_5,
	.param .u32 _Z19linear_layer_kernelPKfS0_Pfiiii_param_6
)
{
	.reg .pred 	%p<15>;
	.reg .b32 	%r<55>;
	.reg .b32 	%f<112>;
	.reg .b64 	%rd<27>;

	ld.param.u64 	%rd6, [_Z19linear_layer_kernelPKfS0_Pfiiii_param_0];
	ld.param.u64 	%rd7, [_Z19linear_layer_kernelPKfS0_Pfiiii_param_1];
	ld.param.u64 	%rd5, [_Z19linear_layer_kernelPKfS0_Pfiiii_param_2];
	ld.param.u32 	%r34, [_Z19linear_layer_kernelPKfS0_Pfiiii_param_3];
	ld.param.u32 	%r31, [_Z19linear_layer_kernelPKfS0_Pfiiii_param_4];
	ld.param.u32 	%r32, [_Z19linear_layer_kernelPKfS0_Pfiiii_param_5];
	ld.param.u32 	%r33, [_Z19linear_layer_kernelPKfS0_Pfiiii_param_6];
	cvta.to.global.u64 	%rd1, %rd7;
	cvta.to.global.u64 	%rd2, %rd6;
	mov.u32 	%r1, %ctaid.z;
	mov.u32 	%r2, %ctaid.y;
	mov.u32 	%r35, %ctaid.x;
	mov.u32 	%r36, %ntid.x;
	mov.u32 	%r37, %tid.x;
	mad.lo.s32 	%r3, %r35, %r36, %r37;
	setp.ge.s32 	%p1, %r1, %r34;
	setp.ge.s32 	%p2, %r2, %r31;
	or.pred  	%p3, %p1, %p2;
	setp.ge.s32 	%p4, %r3, %r33;
	or.pred  	%p5, %p3, %p4;
	@%p5 bra 	$L__BB3_15;
	setp.lt.s32 	%p6, %r32, 1;
	mov.f32 	%f111, 0f00000000;
	@%p6 bra 	$L__BB3_14;
	mad.lo.s32 	%r39, %r31, %r1, %r2;
	mul.lo.s32 	%r4, %r39, %r32;
	mul.lo.s32 	%r5, %r32, %r3;
	and.b32  	%r6, %r32, 15;
	setp.lt.u32 	%p7, %r32, 16;
	mov.f32 	%f111, 0f00000000;
	mov.b32 	%r50, 0;
	@%p7 bra 	$L__BB3_5;
	and.b32  	%r50, %r32, 2147483632;
	neg.s32 	%r48, %r50;
	add.s64 	%rd3, %rd2, 32;
	add.s64 	%rd4, %rd1, 32;
	mov.f32 	%f111, 0f00000000;
	mov.u32 	%r46, %r5;
	mov.u32 	%r47, %r4;
$L__BB3_4:
	.pragma "nounroll";
	mul.wide.s32 	%rd8, %r47, 4;
	add.s64 	%rd9, %rd3, %rd8;
	mul.wide.s32 	%rd10, %r46, 4;
	add.s64 	%rd11, %rd4, %rd10;
	ld.global.nc.f32 	%f18, [%rd9+-32];
	ld.global.nc.f32 	%f19, [%rd11+-32];
	fma.rn.f32 	%f20, %f18, %f19, %f111;
	ld.global.nc.f32 	%f21, [%rd9+-28];
	ld.global.nc.f32 	%f22, [%rd11+-28];
	fma.rn.f32 	%f23, %f21, %f22, %f20;
	ld.global.nc.f32 	%f24, [%rd9+-24];
	ld.global.nc.f32 	%f25, [%rd11+-24];
	fma.rn.f32 	%f26, %f24, %f25, %f23;
	ld.global.nc.f32 	%f27, [%rd9+-20];
	ld.global.nc.f32 	%f28, [%rd11+-20];
	fma.rn.f32 	%f29, %f27, %f28, %f26;
	ld.global.nc.f32 	%f30, [%rd9+-16];
	ld.global.nc.f32 	%f31, [%rd11+-16];
	fma.rn.f32 	%f32, %f30, %f31, %f29;
	ld.global.nc.f32 	%f33, [%rd9+-12];
	ld.global.nc.f32 	%f34, [%rd11+-12];
	fma.rn.f32 	%f35, %f33, %f34, %f32;
	ld.global.nc.f32 	%f36, [%rd9+-8];
	ld.global.nc.f32 	%f37, [%rd11+-8];
	fma.rn.f32 	%f38, %f36, %f37, %f35;
	ld.global.nc.f32 	%f39, [%rd9+-4];
	ld.global.nc.f32 	%f40, [%rd11+-4];
	fma.rn.f32 	%f41, %f39, %f40, %f38;
	ld.global.nc.f32 	%f42, [%rd9];
	ld.global.nc.f32 	%f43, [%rd11];
	fma.rn.f32 	%f44, %f42, %f43, %f41;
	ld.global.nc.f32 	%f45, [%rd9+4];
	ld.global.nc.f32 	%f46, [%rd11+4];
	fma.rn.f32 	%f47, %f45, %f46, %f44;
	ld.global.nc.f32 	%f48, [%rd9+8];
	ld.global.nc.f32 	%f49, [%rd11+8];
	fma.rn.f32 	%f50, %f48, %f49, %f47;
	ld.global.nc.f32 	%f51, [%rd9+12];
	ld.global.nc.f32 	%f52, [%rd11+12];
	fma.rn.f32 	%f53, %f51, %f52, %f50;
	ld.global.nc.f32 	%f54, [%rd9+16];
	ld.global.nc.f32 	%f55, [%rd11+16];
	fma.rn.f32 	%f56, %f54, %f55, %f53;
	ld.global.nc.f32 	%f57, [%rd9+20];
	ld.global.nc.f32 	%f58, [%rd11+20];
	fma.rn.f32 	%f59, %f57, %f58, %f56;
	ld.global.nc.f32 	%f60, [%rd9+24];
	ld.global.nc.f32 	%f61, [%rd11+24];
	fma.rn.f32 	%f62, %f60, %f61, %f59;
	ld.global.nc.f32 	%f63, [%rd9+28];
	ld.global.nc.f32 	%f64, [%rd11+28];
	fma.rn.f32 	%f111, %f63, %f64, %f62;
	add.s32 	%r48, %r48, 16;
	add.s32 	%r47, %r47, 16;
	add.s32 	%r46, %r46, 16;
	setp.ne.s32 	%p8, %r48, 0;
	@%p8 bra 	$L__BB3_4;
$L__BB3_5:
	setp.eq.s32 	%p9, %r6, 0;
	@%p9 bra 	$L__BB3_14;
	and.b32  	%r16, %r32, 7;
	setp.lt.u32 	%p10, %r6, 8;
	@%p10 bra 	$L__BB3_8;
	add.s32 	%r40, %r50, %r4;
	mul.wide.s32 	%rd12, %r40, 4;
	add.s64 	%rd13, %rd2, %rd12;
	ld.global.nc.f32 	%f66, [%rd13];
	add.s32 	%r41, %r50, %r5;
	mul.wide.s32 	%rd14, %r41, 4;
	add.s64 	%rd15, %rd1, %rd14;
	ld.global.nc.f32 	%f67, [%rd15];
	fma.rn.f32 	%f68, %f66, %f67, %f111;
	ld.global.nc.f32 	%f69, [%rd13+4];
	ld.global.nc.f32 	%f70, [%rd15+4];
	fma.rn.f32 	%f71, %f69, %f70, %f68;
	ld.global.nc.f32 	%f72, [%rd13+8];
	ld.global.nc.f32 	%f73, [%rd15+8];
	fma.rn.f32 	%f74, %f72, %f73, %f71;
	ld.global.nc.f32 	%f75, [%rd13+12];
	ld.global.nc.f32 	%f76, [%rd15+12];
	fma.rn.f32 	%f77, %f75, %f76, %f74;
	ld.global.nc.f32 	%f78, [%rd13+16];
	ld.global.nc.f32 	%f79, [%rd15+16];
	fma.rn.f32 	%f80, %f78, %f79, %f77;
	ld.global.nc.f32 	%f81, [%rd13+20];
	ld.global.nc.f32 	%f82, [%rd15+20];
	fma.rn.f32 	%f83, %f81, %f82, %f80;
	ld.global.nc.f32 	%f84, [%rd13+24];
	ld.global.nc.f32 	%f85, [%rd15+24];
	fma.rn.f32 	%f86, %f84, %f85, %f83;
	ld.global.nc.f32 	%f87, [%rd13+28];
	ld.global.nc.f32 	%f88, [%rd15+28];
	fma.rn.f32 	%f111, %f87, %f88, %f86;
	add.s32 	%r50, %r50, 8;
$L__BB3_8:
	setp.eq.s32 	%p11, %r16, 0;
	@%p11 bra 	$L__BB3_14;
	and.b32  	%r19, %r32, 3;
	setp.lt.u32 	%p12, %r16, 4;
	@%p12 bra 	$L__BB3_11;
	add.s32 	%r42, %r50, %r4;
	mul.wide.s32 	%rd16, %r42, 4;
	add.s64 	%rd17, %rd2, %rd16;
	ld.global.nc.f32 	%f90, [%rd17];
	add.s32 	%r43, %r50, %r5;
	mul.wide.s32 	%rd18, %r43, 4;
	add.s64 	%rd19, %rd1, %rd18;
	ld.global.nc.f32 	%f91, [%rd19];
	fma.rn.f32 	%f92, %f90, %f91, %f111;
	ld.global.nc.f32 	%f93, [%rd17+4];
	ld.global.nc.f32 	%f94, [%rd19+4];
	fma.rn.f32 	%f95, %f93, %f94, %f92;
	ld.global.nc.f32 	%f96, [%rd17+8];
	ld.global.nc.f32 	%f97, [%rd19+8];
	fma.rn.f32 	%f98, %f96, %f97, %f95;
	ld.global.nc.f32 	%f99, [%rd17+12];
	ld.global.nc.f32 	%f100, [%rd19+12];
	fma.rn.f32 	%f111, %f99, %f100, %f98;
	add.s32 	%r50, %r50, 4;
$L__BB3_11:
	setp.eq.s32 	%p13, %r19, 0;
	@%p13 bra 	$L__BB3_14;
	add.s32 	%r54, %r50, %r5;
	add.s32 	%r53, %r50, %r4;
	neg.s32 	%r52, %r19;
$L__BB3_13:
	.pragma "nounroll";
	mul.wide.s32 	%rd20, %r54, 4;
	add.s64 	%rd21, %rd1, %rd20;
	mul.wide.s32 	%rd22, %r53, 4;
	add.s64 	%rd23, %rd2, %rd22;
	ld.global.nc.f32 	%f101, [%rd23];
	ld.global.nc.f32 	%f102, [%rd21];
	fma.rn.f32 	%f111, %f101, %f102, %f111;
	add.s32 	%r54, %r54, 1;
	add.s32 	%r53, %r53, 1;
	add.s32 	%r52, %r52, 1;
	setp.ne.s32 	%p14, %r52, 0;
	@%p14 bra 	$L__BB3_13;
$L__BB3_14:
	mad.lo.s32 	%r44, %r31, %r1, %r2;
	mad.lo.s32 	%r45, %r44, %r33, %r3;
	cvta.to.global.u64 	%rd24, %rd5;
	mul.wide.s32 	%rd25, %r45, 4;
	add.s64 	%rd26, %rd24, %rd25;
	st.global.f32 	[%rd26], %f111;
$L__BB3_15:
	ret;

}


// ===== COMPILED SASS (sm_100) =====

	.target	sm_100

	.elftype	@"ET_EXEC"


//--------------------- .note.nv.tkinfo           --------------------------
	.section	.note.nv.tkinfo,"",@"SHT_NOTE"
	.sectionflags	@"SHF_NOTE_NV_TKINFO"
	.tkinfo
        /*0018*/ 	.word	0x00000002
        /*0030*/ 	.string	""
        /*0030*/ 	.string	"ptxas"
        /*0030*/ 	.string	"Cuda compilation tools, release 13.0, V13.0.88"
        /*0030*/ 	.string	"Build cuda_13.0.r13.0/compiler.36424714_0"
        /*0030*/ 	.string	"-arch sm_100 -m 64 "



//--------------------- .note.nv.cuinfo           --------------------------
	.section	.note.nv.cuinfo,"",@"SHT_NOTE"
	.sectionflags	@"SHF_NOTE_NV_CUINFO"
        /*0018*/ 	.short	0x0002
        /*001a*/ 	.short	0x0064
        /*001c*/ 	.short	0x0082
	.zero		2


//--------------------- .nv.info                  --------------------------
	.section	.nv.info,"",@"SHT_CUDA_INFO"
	.align	4


	//----- nvinfo : EIATTR_REGCOUNT
	.align		4
        /*0000*/ 	.byte	0x04, 0x2f
        /*0002*/ 	.short	(.L_1 - .L_0)
	.align		4
.L_0:
        /*0004*/ 	.word	index@(_Z24apply_causal_mask_kernelPfii)
        /*0008*/ 	.word	0x0000000a


	//----- nvinfo : EIATTR_FRAME_SIZE
	.align		4
.L_1:
        /*000c*/ 	.byte	0x04, 0x11
        /*000e*/ 	.short	(.L_3 - .L_2)
	.align		4
.L_2:
        /*0010*/ 	.word	index@(_Z24apply_causal_mask_kernelPfii)
        /*0014*/ 	.word	0x00000000


	//----- nvinfo : EIATTR_REGCOUNT
	.align		4
.L_3:
        /*0018*/ 	.byte	0x04, 0x2f
        /*001a*/ 	.short	(.L_5 - .L_4)
	.align		4
.L_4:
        /*001c*/ 	.word	index@(_Z20softmax_crude_kernelPfii)
        /*0020*/ 	.word	0x00000020


	//----- nvinfo : EIATTR_FRAME_SIZE
	.align		4
.L_5:
        /*0024*/ 	.byte	0x04, 0x11
        /*0026*/ 	.short	(.L_7 - .L_6)
	.align		4
.L_6:
        /*0028*/ 	.word	index@($__internal_1_$__cuda_sm3x_div_rn_noftz_f32_slowpath)
        /*002c*/ 	.word	0x00000000


	//----- nvinfo : EIATTR_FRAME_SIZE
	.align		4
.L_7:
        /*0030*/ 	.byte	0x04, 0x11
        /*0032*/ 	.short	(.L_9 - .L_8)
	.align		4
.L_8:
        /*0034*/ 	.word	index@(_Z20softmax_crude_kernelPfii)
        /*0038*/ 	.word	0x00000000


	//----- nvinfo : EIATTR_REGCOUNT
	.align		4
.L_9:
        /*003c*/ 	.byte	0x04, 0x2f
        /*003e*/ 	.short	(.L_11 - .L_10)
	.align		4
.L_10:
        /*0040*/ 	.word	index@(_Z24softmax_reduction_kernelPfii)
        /*0044*/ 	.word	0x00000020


	//----- nvinfo : EIATTR_FRAME_SIZE
	.align		4
.L_11:
        /*0048*/ 	.byte	0x04, 0x11
        /*004a*/ 	.short	(.L_13 - .L_12)
	.align		4
.L_12:
        /*004c*/ 	.word	index@($__internal_0_$__cuda_sm3x_div_rn_noftz_f32_slowpath)
        /*0050*/ 	.word	0x00000000


	//----- nvinfo : EIATTR_FRAME_SIZE
	.align		4
.L_13:
        /*0054*/ 	.byte	0x04, 0x11
        /*0056*/ 	.short	(.L_15 - .L_14)
	.align		4
.L_14:
        /*0058*/ 	.word	index@(_Z24softmax_reduction_kernelPfii)
        /*005c*/ 	.word	0x00000000


	//----- nvinfo : EIATTR_REGCOUNT
	.align		4
.L_15:
        /*0060*/ 	.byte	0x04, 0x2f
        /*0062*/ 	.short	(.L_17 - .L_16)
	.align		4
.L_16:
        /*0064*/ 	.word	index@(_Z19linear_layer_kernelPKfS0_Pfiiii)
        /*0068*/ 	.word	0x0000001f


	//----- nvinfo : EIATTR_FRAME_SIZE
	.align		4
.L_17:
        /*006c*/ 	.byte	0x04, 0x11
        /*006e*/ 	.short	(.L_19 - .L_18)
	.align		4
.L_18:
        /*0070*/ 	.word	index@(_Z19linear_layer_kernelPKfS0_Pfiiii)
        /*0074*/ 	.word	0x00000000


	//----- nvinfo : EIATTR_MIN_STACK_SIZE
	.align		4
.L_19:
        /*0078*/ 	.byte	0x04, 0x12
        /*007a*/ 	.short	(.L_21 - .L_20)
	.align		4
.L_20:
        /*007c*/ 	.word	index@(_Z19linear_layer_kernelPKfS0_Pfiiii)
        /*0080*/ 	.word	0x00000000


	//----- nvinfo : EIATTR_MIN_STACK_SIZE
	.align		4
.L_21:
        /*0084*/ 	.byte	0x04, 0x12
        /*0086*/ 	.short	(.L_23 - .L_22)
	.align		4
.L_22:
        /*0088*/ 	.word	index@(_Z24softmax_reduction_kernelPfii)
        /*008c*/ 	.word	0x00000000


	//----- nvinfo : EIATTR_MIN_STACK_SIZE
	.align		4
.L_23:
        /*0090*/ 	.byte	0x04, 0x12
        /*0092*/ 	.short	(.L_25 - .L_24)
	.align		4
.L_24:
        /*0094*/ 	.word	index@(_Z20softmax_crude_kernelPfii)
        /*0098*/ 	.word	0x00000000


	//----- nvinfo : EIATTR_MIN_STACK_SIZE
	.align		4
.L_25:
        /*009c*/ 	.byte	0x04, 0x12
        /*009e*/ 	.short	(.L_27 - .L_26)
	.align		4
.L_26:
        /*00a0*/ 	.word	index@(_Z24apply_causal_mask_kernelPfii)
        /*00a4*/ 	.word	0x00000000
.L_27:


//--------------------- .nv.compat                --------------------------
	.section	.nv.compat,"",@"SHT_CUDA_COMPAT_INFO"
	.align	4
        /*0000*/ 	.byte	0x02, 0x09, 0x00, 0x00, 0x02, 0x02, 0x01, 0x00, 0x02, 0x05, 0x05, 0x00, 0x03, 0x07, 0x01, 0x01
        /*0010*/ 	.byte	0x02, 0x03, 0x00, 0x00, 0x02, 0x06, 0x01, 0x00, 0x04, 0x0b, 0x08, 0x00, 0x01, 0x00, 0x00, 0x00
        /*0020*/ 	.byte	0x00, 0x00, 0x00, 0x00


//--------------------- .nv.info._Z19linear_layer_kernelPKfS0_Pfiiii --------------------------
	.section	.nv.info._Z19linear_layer_kernelPKfS0_Pfiiii,"",@"SHT_CUDA_INFO"
	.sectionflags	@""
	.align	4


	//----- nvinfo : EIATTR_CUDA_API_VERSION
	.align		4
        /*0000*/ 	.byte	0x04, 0x37
        /*0002*/ 	.short	(.L_29 - .L_28)
.L_28:
        /*0004*/ 	.word	0x00000082


	//----- nvinfo : EIATTR_KPARAM_INFO
	.align		4
.L_29:
        /*0008*/ 	.byte	0x04, 0x17
        /*000a*/ 	.short	(.L_31 - .L_30)
.L_30:
        /*000c*/ 	.word	0x00000000
        /*0010*/ 	.short	0x0006
        /*0012*/ 	.short	0x0024
        /*0014*/ 	.byte	0x00, 0xf0, 0x11, 0x00


	//----- nvinfo : EIATTR_KPARAM_INFO
	.align		4
.L_31:
        /*0018*/ 	.byte	0x04, 0x17
        /*001a*/ 	.short	(.L_33 - .L_32)
.L_32:
        /*001c*/ 	.word	0x00000000
        /*0020*/ 	.short	0x0005
        /*0022*/ 	.short	0x0020
        /*0024*/ 	.byte	0x00, 0xf0, 0x11, 0x00


	//----- nvinfo : EIATTR_KPARAM_INFO
	.align		4
.L_33:
        /*0028*/ 	.byte	0x04, 0x17
        /*002a*/ 	.short	(.L_35 - .L_34)
.L_34:
        /*002c*/ 	.word	0x00000000
        /*0030*/ 	.short	0x0004
        /*0032*/ 	.short	0x001c
        /*0034*/ 	.byte	0x00, 0xf0, 0x11, 0x00


	//----- nvinfo : EIATTR_KPARAM_INFO
	.align		4
.L_35:
        /*0038*/ 	.byte	0x04, 0x17
        /*003a*/ 	.short	(.L_37 - .L_36)
.L_36:
        /*003c*/ 	.word	0x00000000
        /*0040*/ 	.short	0x0003
        /*0042*/ 	.short	0x0018
        /*0044*/ 	.byte	0x00, 0xf0, 0x11, 0x00


	//----- nvinfo : EIATTR_KPARAM_INFO
	.align		4
.L_37:
        /*0048*/ 	.byte	0x04, 0x17
        /*004a*/ 	.short	(.L_39 - .L_38)
.L_38:
        /*004c*/ 	.word	0x00000000
        /*0050*/ 	.short	0x0002
        /*0052*/ 	.short	0x0010
        /*0054*/ 	.byte	0x00, 0xf5, 0x21, 0x00


	//----- nvinfo : EIATTR_KPARAM_INFO
	.align		4
.L_39:
        /*0058*/ 	.byte	0x04, 0x17
        /*005a*/ 	.short	(.L_41 - .L_40)
.L_40:
        /*005c*/ 	.word	0x00000000
        /*0060*/ 	.short	0x0001
        /*0062*/ 	.short	0x0008
        /*0064*/ 	.byte	0x00, 0xf5, 0x21, 0x00


	//----- nvinfo : EIATTR_KPARAM_INFO
	.align		4
.L_41:
        /*0068*/ 	.byte	0x04, 0x17
        /*006a*/ 	.short	(.L_43 - .L_42)
.L_42:
        /*006c*/ 	.word	0x00000000
        /*0070*/ 	.short	0x0000
        /*0072*/ 	.short	0x0000
        /*0074*/ 	.byte	0x00, 0xf5, 0x21, 0x00


	//----- nvinfo : EIATTR_SPARSE_MMA_MASK
	.align		4
.L_43:
        /*0078*/ 	.byte	0x03, 0x50
        /*007a*/ 	.short	0x0000


	//----- nvinfo : EIATTR_MAXREG_COUNT
	.align		4
        /*007c*/ 	.byte	0x03, 0x1b
        /*007e*/ 	.short	0x00ff


	//----- nvinfo : EIATTR_MERCURY_ISA_VERSION
	.align		4
        /*0080*/ 	.byte	0x03, 0x5f
        /*0082*/ 	.short	0x0101


	//----- nvinfo : EIATTR_VRC_CTA_INIT_COUNT
	.align		4
        /*0084*/ 	.byte	0x02, 0x4a
	.zero		1
	.zero		1


	//----- nvinfo : EIATTR_EXIT_INSTR_OFFSETS
	.align		4
        /*0088*/ 	.byte	0x04, 0x1c
        /*008a*/ 	.short	(.L_45 - .L_44)


	//   ....[0]....
.L_44:
        /*008c*/ 	.word	0x000000c0


	//   ....[1]....
        /*0090*/ 	.word	0x00000b10


	//----- nvinfo : EIATTR_CBANK_PARAM_SIZE
	.align		4
.L_45:
        /*0094*/ 	.byte	0x03, 0x19
        /*0096*/ 	.short	0x0028


	//----- nvinfo : EIATTR_PARAM_CBANK
	.align		4
        /*0098*/ 	.byte	0x04, 0x0a
        /*009a*/ 	.short	(.L_47 - .L_46)
	.align		4
.L_46:
        /*009c*/ 	.word	index@(.nv.constant0._Z19linear_layer_kernelPKfS0_Pfiiii)
        /*00a0*/ 	.short	0x0380
        /*00a2*/ 	.short	0x0028


	//----- nvinfo : EIATTR_SW_WAR
	.align		4
.L_47:
        /*00a4*/ 	.byte	0x04, 0x36
        /*00a6*/ 	.short	(.L_49 - .L_48)
.L_48:
        /*00a8*/ 	.word	0x00000008
.L_49:


//--------------------- .nv.info._Z24softmax_reduction_kernelPfii --------------------------
	.section	.nv.info._Z24softmax_reduction_kernelPfii,"",@"SHT_CUDA_INFO"
	.sectionflags	@""
	.align	4


	//----- nvinfo : EIATTR_CUDA_API_VERSION
	.align		4
        /*0000*/ 	.byte	0x04, 0x37
        /*0002*/ 	.short	(.L_51 - .L_50)
.L_50:
        /*0004*/ 	.word	0x00000082


	//----- nvinfo : EIATTR_KPARAM_INFO
	.align		4
.L_51:
        /*0008*/ 	.byte	0x04, 0x17
        /*000a*/ 	.short	(.L_53 - .L_52)
.L_52:
        /*000c*/ 	.word	0x00000000
        /*0010*/ 	.short	0x0002
        /*0012*/ 	.short	0x000c
        /*0014*/ 	.byte	0x00, 0xf0, 0x11, 0x00


	//----- nvinfo : EIATTR_KPARAM_INFO
	.align		4
.L_53:
        /*0018*/ 	.byte	0x04, 0x17
        /*001a*/ 	.short	(.L_55 - .L_54)
.L_54:
        /*001c*/ 	.word	0x00000000
        /*0020*/ 	.short	0x0001
        /*0022*/ 	.short	0x0008
        /*0024*/ 	.byte	0x00, 0xf0, 0x11, 0x00


	//----- nvinfo : EIATTR_KPARAM_INFO
	.align		4
.L_55:
        /*0028*/ 	.byte	0x04, 0x17
        /*002a*/ 	.short	(.L_57 - .L_56)
.L_56:
        /*002c*/ 	.word	0x00000000
        /*0030*/ 	.short	0x0000
        /*0032*/ 	.short	0x0000
        /*0034*/ 	.byte	0x00, 0xf5, 0x21, 0x00


	//----- nvinfo : EIATTR_SPARSE_MMA_MASK
	.align		4
.L_57:
        /*0038*/ 	.byte	0x03, 0x50
        /*003a*/ 	.short	0x0000


	//----- nvinfo : EIATTR_MAXREG_COUNT
	.align		4
        /*003c*/ 	.byte	0x03, 0x1b
        /*003e*/ 	.short	0x00ff


	//----- nvinfo : EIATTR_NUM_BARRIERS
	.align		4
        /*0040*/ 	.byte	0x02, 0x4c
        /*0042*/ 	.byte	0x01
	.zero		1


	//----- nvinfo : EIATTR_MERCURY_ISA_VERSION
	.align		4
        /*0044*/ 	.byte	0x03, 0x5f
        /*0046*/ 	.short	0x0101


	//----- nvinfo : EIATTR_COOP_GROUP_MASK_REGIDS
	.align		4
        /*0048*/ 	.byte	0x04, 0x29
        /*004a*/ 	.short	(.L_59 - .L_58)


	//   ....[0]....
.L_58:
        /*004c*/ 	.word	0xffffffff


	//   ....[1]....
        /*0050*/ 	.word	0xffffffff


	//   ....[2]....
        /*0054*/ 	.word	0xffffffff


	//   ....[3]....
        /*0058*/ 	.word	0xffffffff


	//   ....[4]....
        /*005c*/ 	.word	0xffffffff


	//   ....[5]....
        /*0060*/ 	.word	0xffffffff


	//   ....[6]....
        /*0064*/ 	.word	0xffffffff


	//   ....[7]....
        /*0068*/ 	.word	0xffffffff


	//   ....[8]....
        /*006c*/ 	.word	0xffffffff


	//   ....[9]....
        /*0070*/ 	.word	0xffffffff


	//   ....[10]....
        /*0074*/ 	.word	0xffffffff


	//   ....[11]....
        /*0078*/ 	.word	0xffffffff


	//   ....[12]....
        /*007c*/ 	.word	0xffffffff


	//   ....[13]....
        /*0080*/ 	.word	0xffffffff


	//   ....[14]....
        /*0084*/ 	.word	0xffffffff


	//   ....[15]....
        /*0088*/ 	.word	0xffffffff


	//   ....[16]....
        /*008c*/ 	.word	0xffffffff


	//   ....[17]....
        /*0090*/ 	.word	0xffffffff


	//   ....[18]....
        /*0094*/ 	.word	0xffffffff


	//   ....[19]....
        /*0098*/ 	.word	0xffffffff


	//   ....[20]....
        /*009c*/ 	.word	0x0500000c


	//   ....[21]....
        /*00a0*/ 	.word	0x0500000c


	//   ....[22]....
        /*00a4*/ 	.word	0x0500000c


	//   ....[23]....
        /*00a8*/ 	.word	0x0500000c


	//   ....[24]....
        /*00ac*/ 	.word	0x0500000c


	//   ....[25]....
        /*00b0*/ 	.word	0x0500000c


	//   ....[26]....
        /*00b4*/ 	.word	0x0500000c


	//   ....[27]....
        /*00b8*/ 	.word	0x0500000c


	//   ....[28]....
        /*00bc*/ 	.word	0x0500000c


	//   ....[29]....
        /*00c0*/ 	.word	0x0500000c


	//----- nvinfo : EIATTR_COOP_GROUP_INSTR_OFFSETS
	.align		4
.L_59:
        /*00c4*/ 	.byte	0x04, 0x28
        /*00c6*/ 	.short	(.L_61 - .L_60)


	//   ....[0]....
.L_60:
        /*00c8*/ 	.word	0x00000a00


	//   ....[1]....
        /*00cc*/ 	.word	0x00000a90


	//   ....[2]....
        /*00d0*/ 	.word	0x00000ac0


	//   ....[3]....
        /*00d4*/ 	.word	0x00000ae0


	//   ....[4]....
        /*00d8*/ 	.word	0x00000b00


	//   ....[5]....
        /*00dc*/ 	.word	0x00000bb0


	//   ....[6]....
        /*00e0*/ 	.word	0x00000bd0


	//   ....[7]....
        /*00e4*/ 	.word	0x00000bf0


	//   ....[8]....
        /*00e8*/ 	.word	0x00000c10


	//   ....[9]....
        /*00ec*/ 	.word	0x00000c30


	//   ....[10]....
        /*00f0*/ 	.word	0x00002420


	//   ....[11]....
        /*00f4*/ 	.word	0x00002450


	//   ....[12]....
        /*00f8*/ 	.word	0x00002470


	//   ....[13]....
        /*00fc*/ 	.word	0x00002490


	//   ....[14]....
        /*0100*/ 	.word	0x000024b0


	//   ....[15]....
        /*0104*/ 	.word	0x00002560


	//   ....[16]....
        /*0108*/ 	.word	0x00002580


	//   ....[17]....
        /*010c*/ 	.word	0x000025a0


	//   ....[18]....
        /*0110*/ 	.word	0x000025c0


	//   ....[19]....
        /*0114*/ 	.word	0x000025e0


	//   ....[20]....
        /*0118*/ 	.word	0x00003360


	//   ....[21]....
        /*011c*/ 	.word	0x000033d0


	//   ....[22]....
        /*0120*/ 	.word	0x00003440


	//   ....[23]....
        /*0124*/ 	.word	0x000034b0


	//   ....[24]....
        /*0128*/ 	.word	0x00003520


	//   ....[25]....
        /*012c*/ 	.word	0x00003590


	//   ....[26]....
        /*0130*/ 	.word	0x00003600


	//   ....[27]....
        /*0134*/ 	.word	0x00003670


	//   ....[28]....
        /*0138*/ 	.word	0x000036e0


	//   ....[29]....
        /*013c*/ 	.word	0x00003750


	//----- nvinfo : EIATTR_VRC_CTA_INIT_COUNT
	.align		4
.L_61:
        /*0140*/ 	.byte	0x02, 0x4a
	.zero		1
	.zero		1


	//----- nvinfo : EIATTR_EXIT_INSTR_OFFSETS
	.align		4
        /*0144*/ 	.byte	0x04, 0x1c
        /*0146*/ 	.short	(.L_63 - .L_62)


	//   ....[0]....
.L_62:
        /*0148*/ 	.word	0x00000060


	//   ....[1]....
        /*014c*/ 	.word	0x00002680


	//   ....[2]....
        /*0150*/ 	.word	0x000029f0


	//   ....[3]....
        /*0154*/ 	.word	0x00003310


	//----- nvinfo : EIATTR_CRS_STACK_SIZE
	.align		4
.L_63:
        /*0158*/ 	.byte	0x04, 0x1e
        /*015a*/ 	.short	(.L_65 - .L_64)
.L_64:
        /*015c*/ 	.word	0x00000000


	//----- nvinfo : EIATTR_CBANK_PARAM_SIZE
	.align		4
.L_65:
        /*0160*/ 	.byte	0x03, 0x19
        /*0162*/ 	.short	0x0010


	//----- nvinfo : EIATTR_PARAM_CBANK
	.align		4
        /*0164*/ 	.byte	0x04, 0x0a
        /*0166*/ 	.short	(.L_67 - .L_66)
	.align		4
.L_66:
        /*0168*/ 	.word	index@(.nv.constant0._Z24softmax_reduction_kernelPfii)
        /*016c*/ 	.short	0x0380
        /*016e*/ 	.short	0x0010


	//----- nvinfo : EIATTR_SW_WAR
	.align		4
.L_67:
        /*0170*/ 	.byte	0x04, 0x36
        /*0172*/ 	.short	(.L_69 - .L_68)
.L_68:
        /*0174*/ 	.word	0x00000008
.L_69:


//--------------------- .nv.info._Z20softmax_crude_kernelPfii --------------------------
	.section	.nv.info._Z20softmax_crude_kernelPfii,"",@"SHT_CUDA_INFO"
	.sectionflags	@""
	.align	4


	//----- nvinfo : EIATTR_CUDA_API_VERSION
	.align		4
        /*0000*/ 	.byte	0x04, 0x37
        /*0002*/ 	.short	(.L_71 - .L_70)
.L_70:
        /*0004*/ 	.word	0x00000082


	//----- nvinfo : EIATTR_KPARAM_INFO
	.align		4
.L_71:
        /*0008*/ 	.byte	0x04, 0x17
        /*000a*/ 	.short	(.L_73 - .L_72)
.L_72:
        /*000c*/ 	.word	0x00000000
        /*0010*/ 	.short	0x0002
        /*0012*/ 	.short	0x000c
        /*0014*/ 	.byte	0x00, 0xf0, 0x11, 0x00


	//----- nvinfo : EIATTR_KPARAM_INFO
	.align		4
.L_73:
        /*0018*/ 	.byte	0x04, 0x17
        /*001a*/ 	.short	(.L_75 - .L_74)
.L_74:
        /*001c*/ 	.word	0x00000000
        /*0020*/ 	.short	0x0001
        /*0022*/ 	.short	0x0008
        /*0024*/ 	.byte	0x00, 0xf0, 0x11, 0x00


	//----- nvinfo : EIATTR_KPARAM_INFO
	.align		4
.L_75:
        /*0028*/ 	.byte	0x04, 0x17
        /*002a*/ 	.short	(.L_77 - .L_76)
.L_76:
        /*002c*/ 	.word	0x00000000
        /*0030*/ 	.short	0x0000
        /*0032*/ 	.short	0x0000
        /*0034*/ 	.byte	0x00, 0xf5, 0x21, 0x00


	//----- nvinfo : EIATTR_SPARSE_MMA_MASK
	.align		4
.L_77:
        /*0038*/ 	.byte	0x03, 0x50
        /*003a*/ 	.short	0x0000


	//----- nvinfo : EIATTR_MAXREG_COUNT
	.align		4
        /*003c*/ 	.byte	0x03, 0x1b
        /*003e*/ 	.short	0x00ff


	//----- nvinfo : EIATTR_MERCURY_ISA_VERSION
	.align		4
        /*0040*/ 	.byte	0x03, 0x5f
        /*0042*/ 	.short	0x0101


	//----- nvinfo : EIATTR_VRC_CTA_INIT_COUNT
	.align		4
        /*0044*/ 	.byte	0x02, 0x4a
	.zero		1
	.zero		1


	//----- nvinfo : EIATTR_EXIT_INSTR_OFFSETS
	.align		4
        /*0048*/ 	.byte	0x04, 0x1c
        /*004a*/ 	.short	(.L_79 - .L_78)


	//   ....[0]....
.L_78:
        /*004c*/ 	.word	0x00000090


	//   ....[1]....
        /*0050*/ 	.word	0x00002630


	//   ....[2]....
        /*0054*/ 	.word	0x00002ec0


	//   ....[3]....
        /*0058*/ 	.word	0x00003370


	//   ....[4]....
        /*005c*/ 	.word	0x00003510


	//----- nvinfo : EIATTR_CRS_STACK_SIZE
	.align		4
.L_79:
        /*0060*/ 	.byte	0x04, 0x1e
        /*0062*/ 	.short	(.L_81 - .L_80)
.L_80:
        /*0064*/ 	.word	0x00000000


	//----- nvinfo : EIATTR_CBANK_PARAM_SIZE
	.align		4
.L_81:
        /*0068*/ 	.byte	0x03, 0x19
        /*006a*/ 	.short	0x0010


	//----- nvinfo : EIATTR_PARAM_CBANK
	.align		4
        /*006c*/ 	.byte	0x04, 0x0a
        /*006e*/ 	.short	(.L_83 - .L_82)
	.align		4
.L_82:
        /*0070*/ 	.word	index@(.nv.constant0._Z20softmax_crude_kernelPfii)
        /*0074*/ 	.short	0x0380
        /*0076*/ 	.short	0x0010


	//----- nvinfo : EIATTR_SW_WAR
	.align		4
.L_83:
        /*0078*/ 	.byte	0x04, 0x36
        /*007a*/ 	.short	(.L_85 - .L_84)
.L_84:
        /*007c*/ 	.word	0x00000008
.L_85:


//--------------------- .nv.info._Z24apply_causal_mask_kernelPfii --------------------------
	.section	.nv.info._Z24apply_causal_mask_kernelPfii,"",@"SHT_CUDA_INFO"
	.sectionflags	@""
	.align	4


	//----- nvinfo : EIATTR_CUDA_API_VERSION
	.align		4
        /*0000*/ 	.byte	0x04, 0x37
        /*0002*/ 	.short	(.L_87 - .L_86)
.L_86:
        /*0004*/ 	.word	0x00000082


	//----- nvinfo : EIATTR_KPARAM_INFO
	.align		4
.L_87:
        /*0008*/ 	.byte	0x04, 0x17
        /*000a*/ 	.short	(.L_89 - .L_88)
.L_88:
        /*000c*/ 	.word	0x00000000
        /*0010*/ 	.short	0x0002
        /*0012*/ 	.short	0x000c
        /*0014*/ 	.byte	0x00, 0xf0, 0x11, 0x00


	//----- nvinfo : EIATTR_KPARAM_INFO
	.align		4
.L_89:
        /*0018*/ 	.byte	0x04, 0x17
        /*001a*/ 	.short	(.L_91 - .L_90)
.L_90:
        /*001c*/ 	.word	0x00000000
        /*0020*/ 	.short	0x0001
        /*0022*/ 	.short	0x0008
        /*0024*/ 	.byte	0x00, 0xf0, 0x11, 0x00


	//----- nvinfo : EIATTR_KPARAM_INFO
	.align		4
.L_91:
        /*0028*/ 	.byte	0x04, 0x17
        /*002a*/ 	.short	(.L_93 - .L_92)
.L_92:
        /*002c*/ 	.word	0x00000000
        /*0030*/ 	.short	0x0000
        /*0032*/ 	.short	0x0000
        /*0034*/ 	.byte	0x00, 0xf5, 0x21, 0x00


	//----- nvinfo : EIATTR_SPARSE_MMA_MASK
	.align		4
.L_93:
        /*0038*/ 	.byte	0x03, 0x50
        /*003a*/ 	.short	0x0000


	//----- nvinfo : EIATTR_MAXREG_COUNT
	.align		4
        /*003c*/ 	.byte	0x03, 0x1b
        /*003e*/ 	.short	0x00ff


	//----- nvinfo : EIATTR_MERCURY_ISA_VERSION
	.align		4
        /*0040*/ 	.byte	0x03, 0x5f
        /*0042*/ 	.short	0x0101


	//----- nvinfo : EIATTR_VRC_CTA_INIT_COUNT
	.align		4
        /*0044*/ 	.byte	0x02, 0x4a
	.zero		1
	.zero		1


	//----- nvinfo : EIATTR_EXIT_INSTR_OFFSETS
	.align		4
        /*0048*/ 	.byte	0x04, 0x1c
        /*004a*/ 	.short	(.L_95 - .L_94)


	//   ....[0]....
.L_94:
        /*004c*/ 	.word	0x00000100


	//   ....[1]....
        /*0050*/ 	.word	0x00000180


	//----- nvinfo : EIATTR_CBANK_PARAM_SIZE
	.align		4
.L_95:
        /*0054*/ 	.byte	0x03, 0x19
        /*0056*/ 	.short	0x0010


	//----- nvinfo : EIATTR_PARAM_CBANK
	.align		4
        /*0058*/ 	.byte	0x04, 0x0a
        /*005a*/ 	.short	(.L_97 - .L_96)
	.align		4
.L_96:
        /*005c*/ 	.word	index@(.nv.constant0._Z24apply_causal_mask_kernelPfii)
        /*0060*/ 	.short	0x0380
        /*0062*/ 	.short	0x0010


	//----- nvinfo : EIATTR_SW_WAR
	.align		4
.L_97:
        /*0064*/ 	.byte	0x04, 0x36
        /*0066*/ 	.short	(.L_99 - .L_98)
.L_98:
        /*0068*/ 	.word	0x00000008
.L_99:


//--------------------- .nv.callgraph             --------------------------
	.section	.nv.callgraph,"",@"SHT_CUDA_CALLGRAPH"
	.align	4
	.sectionentsize	8
	.align		4
        /*0000*/ 	.word	0x00000000
	.align		4
        /*0004*/ 	.word	0xffffffff
	.align		4
        /*0008*/ 	.word	0x00000000
	.align		4
        /*000c*/ 	.word	0xfffffffe
	.align		4
        /*0010*/ 	.word	0x00000000
	.align		4
        /*0014*/ 	.word	0xfffffffd
	.align		4
        /*0018*/ 	.word	0x00000000
	.align		4
        /*001c*/ 	.word	0xfffffffc


//--------------------- .text._Z19linear_layer_kernelPKfS0_Pfiiii --------------------------
	.section	.text._Z19linear_layer_kernelPKfS0_Pfiiii,"ax",@progbits
	.align	128
        .global         _Z19linear_layer_kernelPKfS0_Pfiiii
        .type           _Z19linear_layer_kernelPKfS0_Pfiiii,@function
        .size           _Z19linear_layer_kernelPKfS0_Pfiiii,(.L_x_172 - _Z19linear_layer_kernelPKfS0_Pfiiii)
        .other          _Z19linear_layer_kernelPKfS0_Pfiiii,@"STO_CUDA_ENTRY STV_DEFAULT"
_Z19linear_layer_kernelPKfS0_Pfiiii:
.text._Z19linear_layer_kernelPKfS0_Pfiiii:
[----:B------:R-:W-:Y:S01]  /*0000*/  LDC R1, c[0x0][0x37c] ;  /* 0x0000df00ff017b82 */ /* 0x000fe20000000800 */
[----:B------:R-:W0:Y:S07]  /*0010*/  S2R R0, SR_CTAID.Y ;  /* 0x0000000000007919 */ /* 0x000e2e0000002600 */
[----:B------:R-:W0:Y:S01]  /*0020*/  LDC.64 R16, c[0x0][0x398] ;  /* 0x0000e600ff107b82 */ /* 0x000e220000000a00 */
[----:B------:R-:W1:Y:S01]  /*0030*/  LDCU UR17, c[0x0][0x3a4] ;  /* 0x00007480ff1177ac */ /* 0x000e620008000800 */
[----:B------:R-:W2:Y:S06]  /*0040*/  S2R R3, SR_TID.X ;  /* 0x0000000000037919 */ /* 0x000eac0000002100 */
[----:B------:R-:W2:Y:S08]  /*0050*/  S2UR UR4, SR_CTAID.X ;  /* 0x00000000000479c3 */ /* 0x000eb00000002500 */
[----:B------:R-:W2:Y:S08]  /*0060*/  LDC R6, c[0x0][0x360] ;  /* 0x0000d800ff067b82 */ /* 0x000eb00000000800 */
[----:B------:R-:W3:Y:S01]  /*0070*/  S2UR UR16, SR_CTAID.Z ;  /* 0x00000000001079c3 */ /* 0x000ee20000002700 */
[----:B0-----:R-:W-:Y:S01]  /*0080*/  ISETP.GE.AND P0, PT, R0, R17, PT ;  /* 0x000000110000720c */ /* 0x001fe20003f06270 */
[----:B--2---:R-:W-:-:S03]  /*0090*/  IMAD R6, R6, UR4, R3 ;  /* 0x0000000406067c24 */ /* 0x004fc6000f8e0203 */
[----:B---3--:R-:W-:-:S04]  /*00a0*/  ISETP.LE.OR P0, PT, R16, UR16, P0 ;  /* 0x0000001010007c0c */ /* 0x008fc80008703670 */
[----:B-1----:R-:W-:-:S13]  /*00b0*/  ISETP.GE.OR P0, PT, R6, UR17, P0 ;  /* 0x0000001106007c0c */ /* 0x002fda0008706670 */
[----:B------:R-:W-:Y:S05]  /*00c0*/  @P0 EXIT ;  /* 0x000000000000094d */ /* 0x000fea0003800000 */
[----:B------:R-:W0:Y:S01]  /*00d0*/  LDCU UR9, c[0x0][0x3a0] ;  /* 0x00007400ff0977ac */ /* 0x000e220008000800 */
[----:B------:R-:W-:Y:S01]  /*00e0*/  HFMA2 R11, -RZ, RZ, 0, 0 ;  /* 0x00000000ff0b7431 */ /* 0x000fe200000001ff */
[----:B------:R-:W1:Y:S01]  /*00f0*/  LDCU.64 UR18, c[0x0][0x358] ;  /* 0x00006b00ff1277ac */ /* 0x000e620008000a00 */
[----:B0-----:R-:W-:-:S09]  /*0100*/  UISETP.GE.AND UP0, UPT, UR9, 0x1, UPT ;  /* 0x000000010900788c */ /* 0x001fd2000bf06270 */
[----:B-1----:R-:W-:Y:S05]  /*0110*/  BRA.U !UP0, `(.L_x_0) ;  /* 0x0000000908687547 */ /* 0x002fea000b800000 */
[----:B------:R-:W-:Y:S01]  /*0120*/  UISETP.GE.U32.AND UP1, UPT, UR9, 0x10, UPT ;  /* 0x000000100900788c */ /* 0x000fe2000bf26070 */
[----:B------:R-:W-:Y:S01]  /*0130*/  IMAD R7, R17, UR16, R0 ;  /* 0x0000001011077c24 */ /* 0x000fe2000f8e0200 */
[----:B------:R-:W-:Y:S02]  /*0140*/  ULOP3.LUT UR10, UR9, 0xf, URZ, 0xc0, !UPT ;  /* 0x0000000f090a7892 */ /* 0x000fe4000f8ec0ff */
[----:B------:R-:W-:Y:S01]  /*0150*/  IMAD R8, R6, UR9, RZ ;  /* 0x0000000906087c24 */ /* 0x000fe2000f8e02ff */
[----:B------:R-:W-:Y:S01]  /*0160*/  MOV R11, RZ ;  /* 0x000000ff000b7202 */ /* 0x000fe20000000f00 */
[----:B------:R-:W-:Y:S01]  /*0170*/  IMAD R7, R7, UR9, RZ ;  /* 0x0000000907077c24 */ /* 0x000fe2000f8e02ff */
[----:B------:R-:W-:Y:S01]  /*0180*/  UISETP.NE.AND UP0, UPT, UR10, URZ, UPT ;  /* 0x000000ff0a00728c */ /* 0x000fe2000bf05270 */
[----:B------:R-:W-:Y:S01]  /*0190*/  UMOV UR4, URZ ;  /* 0x000000ff00047c82 */ /* 0x000fe20008000000 */
[----:B------:R-:W-:Y:S09]  /*01a0*/  BRA.U !UP1, `(.L_x_1) ;  /* 0x0000000509147547 */ /* 0x000ff2000b800000 */
[----:B------:R-:W0:Y:S01]  /*01b0*/  LDCU.128 UR12, c[0x0][0x380] ;  /* 0x00007000ff0c77ac */ /* 0x000e220008000c00 */
[----:B------:R-:W-:Y:S02]  /*01c0*/  MOV R11, RZ ;  /* 0x000000ff000b7202 */ /* 0x000fe40000000f00 */
[----:B------:R-:W-:Y:S01]  /*01d0*/  MOV R9, R8 ;  /* 0x0000000800097202 */ /* 0x000fe20000000f00 */
[----:B------:R-:W-:Y:S01]  /*01e0*/  ULOP3.LUT UR4, UR9, 0x7ffffff0, URZ, 0xc0, !UPT ;  /* 0x7ffffff009047892 */ /* 0x000fe2000f8ec0ff */
[----:B------:R-:W-:-:S03]  /*01f0*/  MOV R10, R7 ;  /* 0x00000007000a7202 */ /* 0x000fc60000000f00 */
[----:B------:R-:W-:Y:S02]  /*0200*/  UIADD3 UR11, UPT, UPT, -UR4, URZ, URZ ;  /* 0x000000ff040b7290 */ /* 0x000fe4000fffe1ff */
[----:B0-----:R-:W-:Y:S02]  /*0210*/  UIADD3 UR7, UP1, UPT, UR12, 0x20, URZ ;  /* 0x000000200c077890 */ /* 0x001fe4000ff3e0ff */
[----:B------:R-:W-:Y:S02]  /*0220*/  UIADD3 UR5, UP2, UPT, UR14, 0x20, URZ ;  /* 0x000000200e057890 */ /* 0x000fe4000ff5e0ff */
[----:B------:R-:W-:Y:S02]  /*0230*/  UIADD3.X UR8, UPT, UPT, URZ, UR13, URZ, UP1, !UPT ;  /* 0x0000000dff087290 */ /* 0x000fe40008ffe4ff */
[----:B------:R-:W-:-:S12]  /*0240*/  UIADD3.X UR6, UPT, UPT, URZ, UR15, URZ, UP2, !UPT ;  /* 0x0000000fff067290 */ /* 0x000fd800097fe4ff */
.L_x_2:
[----:B------:R-:W-:Y:S02]  /*0250*/  MOV R4, UR7 ;  /* 0x0000000700047c02 */ /* 0x000fe40008000f00 */
[----:B------:R-:W-:Y:S02]  /*0260*/  MOV R5, UR8 ;  /* 0x0000000800057c02 */ /* 0x000fe40008000f00 */
[----:B------:R-:W-:Y:S02]  /*0270*/  MOV R2, UR5 ;  /* 0x0000000500027c02 */ /* 0x000fe40008000f00 */
[----:B------:R-:W-:Y:S01]  /*0280*/  MOV R3, UR6 ;  /* 0x0000000600037c02 */ /* 0x000fe20008000f00 */
[----:B------:R-:W-:-:S04]  /*0290*/  IMAD.WIDE R4, R10, 0x4, R4 ;  /* 0x000000040a047825 */ /* 0x000fc800078e0204 */
[----:B------:R-:W-:Y:S01]  /*02a0*/  IMAD.WIDE R2, R9, 0x4, R2 ;  /* 0x0000000409027825 */ /* 0x000fe200078e0202 */
[----:B------:R-:W2:Y:S04]  /*02b0*/  LDG.E.CONSTANT R12, desc[UR18][R4.64+-0x20] ;  /* 0xffffe012040c7981 */ /* 0x000ea8000c1e9900 */
[----:B------:R-:W2:Y:S04]  /*02c0*/  LDG.E.CONSTANT R13, desc[UR18][R2.64+-0x20] ;  /* 0xffffe012020d7981 */ /* 0x000ea8000c1e9900 */
[----:B------:R-:W3:Y:S04]  /*02d0*/  LDG.E.CONSTANT R25, desc[UR18][R4.64+-0x1c] ;  /* 0xffffe41204197981 */ /* 0x000ee8000c1e9900 */
[----:B------:R-:W3:Y:S04]  /*02e0*/  LDG.E.CONSTANT R26, desc[UR18][R2.64+-0x1c] ;  /* 0xffffe412021a7981 */ /* 0x000ee8000c1e9900 */
[----:B------:R-:W4:Y:S04]  /*02f0*/  LDG.E.CONSTANT R18, desc[UR18][R4.64+-0x18] ;  /* 0xffffe81204127981 */ /* 0x000f28000c1e9900 */
[----:B------:R-:W4:Y:S04]  /*0300*/  LDG.E.CONSTANT R19, desc[UR18][R2.64+-0x18] ;  /* 0xffffe81202137981 */ /* 0x000f28000c1e9900 */
[----:B------:R-:W5:Y:S04]  /*0310*/  LDG.E.CONSTANT R20, desc[UR18][R4.64+-0x14] ;  /* 0xffffec1204147981 */ /* 0x000f68000c1e9900 */
[----:B------:R-:W5:Y:S04]  /*0320*/  LDG.E.CONSTANT R21, desc[UR18][R2.64+-0x14] ;  /* 0xffffec1202157981 */ /* 0x000f68000c1e9900 */
[----:B------:R-:W5:Y:S04]  /*0330*/  LDG.E.CONSTANT R22, desc[UR18][R4.64+-0x10] ;  /* 0xfffff01204167981 */ /* 0x000f68000c1e9900 */
[----:B------:R-:W5:Y:S04]  /*0340*/  LDG.E.CONSTANT R23, desc[UR18][R2.64+-0x10] ;  /* 0xfffff01202177981 */ /* 0x000f68000c1e9900 */
[----:B------:R-:W5:Y:S04]  /*0350*/  LDG.E.CONSTANT R15, desc[UR18][R4.64+-0xc] ;  /* 0xfffff412040f7981 */ /* 0x000f68000c1e9900 */
[----:B------:R-:W5:Y:S04]  /*0360*/  LDG.E.CONSTANT R16, desc[UR18][R2.64+-0xc] ;  /* 0xfffff41202107981 */ /* 0x000f68000c1e9900 */
[----:B------:R-:W5:Y:S04]  /*0370*/  LDG.E.CONSTANT R14, desc[UR18][R2.64+-0x4] ;  /* 0xfffffc12020e7981 */ /* 0x000f68000c1e9900 */
[----:B------:R-:W5:Y:S01]  /*0380*/  LDG.E.CONSTANT R27, desc[UR18][R2.64+0x1c] ;  /* 0x00001c12021b7981 */ /* 0x000f62000c1e9900 */
[----:B--2---:R-:W-:-:S03]  /*0390*/  FFMA R24, R12, R13, R11 ;  /* 0x0000000d0c187223 */ /* 0x004fc6000000000b */
[----:B------:R-:W2:Y:S04]  /*03a0*/  LDG.E.CONSTANT R11, desc[UR18][R4.64+-0x8] ;  /* 0xfffff812040b7981 */ /* 0x000ea8000c1e9900 */
[----:B------:R-:W2:Y:S04]  /*03b0*/  LDG.E.CONSTANT R12, desc[UR18][R2.64+-0x8] ;  /* 0xfffff812020c7981 */ /* 0x000ea8000c1e9900 */
[----:B------:R-:W2:Y:S01]  /*03c0*/  LDG.E.CONSTANT R13, desc[UR18][R4.64+-0x4] ;  /* 0xfffffc12040d7981 */ /* 0x000ea2000c1e9900 */
[----:B---3--:R-:W-:-:S03]  /*03d0*/  FFMA R25, R25, R26, R24 ;  /* 0x0000001a19197223 */ /* 0x008fc60000000018 */
[----:B------:R-:W3:Y:S01]  /*03e0*/  LDG.E.CONSTANT R26, desc[UR18][R4.64+0x1c] ;  /* 0x00001c12041a7981 */ /* 0x000ee2000c1e9900 */
[----:B----4-:R-:W-:-:S03]  /*03f0*/  FFMA R25, R18, R19, R25 ;  /* 0x0000001312197223 */ /* 0x010fc60000000019 */
[----:B------:R-:W4:Y:S04]  /*0400*/  LDG.E.CONSTANT R19, desc[UR18][R4.64] ;  /* 0x0000001204137981 */ /* 0x000f28000c1e9900 */
[----:B------:R-:W4:Y:S01]  /*0410*/  LDG.E.CONSTANT R18, desc[UR18][R2.64] ;  /* 0x0000001202127981 */ /* 0x000f22000c1e9900 */
[----:B-----5:R-:W-:-:S03]  /*0420*/  FFMA R25, R20, R21, R25 ;  /* 0x0000001514197223 */ /* 0x020fc60000000019 */
[----:B------:R-:W5:Y:S04]  /*0430*/  LDG.E.CONSTANT R20, desc[UR18][R4.64+0x4] ;  /* 0x0000041204147981 */ /* 0x000f68000c1e9900 */
[----:B------:R-:W5:Y:S01]  /*0440*/  LDG.E.CONSTANT R21, desc[UR18][R2.64+0x4] ;  /* 0x0000041202157981 */ /* 0x000f62000c1e9900 */
[----:B------:R-:W-:-:S03]  /*0450*/  FFMA R24, R22, R23, R25 ;  /* 0x0000001716187223 */ /* 0x000fc60000000019 */
[----:B------:R-:W3:Y:S04]  /*0460*/  LDG.E.CONSTANT R22, desc[UR18][R4.64+0x8] ;  /* 0x0000081204167981 */ /* 0x000ee8000c1e9900 */
[----:B------:R-:W3:Y:S01]  /*0470*/  LDG.E.CONSTANT R23, desc[UR18][R2.64+0x8] ;  /* 0x0000081202177981 */ /* 0x000ee2000c1e9900 */
[----:B------:R-:W-:-:S03]  /*0480*/  FFMA R24, R15, R16, R24 ;  /* 0x000000100f187223 */ /* 0x000fc60000000018 */
[----:B------:R-:W3:Y:S04]  /*0490*/  LDG.E.CONSTANT R15, desc[UR18][R4.64+0xc] ;  /* 0x00000c12040f7981 */ /* 0x000ee8000c1e9900 */
[----:B------:R-:W3:Y:S04]  /*04a0*/  LDG.E.CONSTANT R16, desc[UR18][R2.64+0xc] ;  /* 0x00000c1202107981 */ /* 0x000ee8000c1e9900 */
[----:B------:R-:W3:Y:S01]  /*04b0*/  LDG.E.CONSTANT R25, desc[UR18][R2.64+0x14] ;  /* 0x0000141202197981 */ /* 0x000ee2000c1e9900 */
[----:B--2---:R-:W-:-:S03]  /*04c0*/  FFMA R24, R11, R12, R24 ;  /* 0x0000000c0b187223 */ /* 0x004fc60000000018 */
[----:B------:R-:W2:Y:S04]  /*04d0*/  LDG.E.CONSTANT R11, desc[UR18][R4.64+0x10] ;  /* 0x00001012040b7981 */ /* 0x000ea8000c1e9900 */
[----:B------:R-:W2:Y:S01]  /*04e0*/  LDG.E.CONSTANT R12, desc[UR18][R2.64+0x10] ;  /* 0x00001012020c7981 */ /* 0x000ea2000c1e9900 */
[----:B------:R-:W-:-:S03]  /*04f0*/  FFMA R28, R13, R14, R24 ;  /* 0x0000000e0d1c7223 */ /* 0x000fc60000000018 */
[----:B------:R-:W2:Y:S04]  /*0500*/  LDG.E.CONSTANT R24, desc[UR18][R4.64+0x14] ;  /* 0x0000141204187981 */ /* 0x000ea8000c1e9900 */
[----:B------:R-:W2:Y:S04]  /*0510*/  LDG.E.CONSTANT R13, desc[UR18][R4.64+0x18] ;  /* 0x00001812040d7981 */ /* 0x000ea8000c1e9900 */
[----:B------:R-:W2:Y:S01]  /*0520*/  LDG.E.CONSTANT R14, desc[UR18][R2.64+0x18] ;  /* 0x00001812020e7981 */ /* 0x000ea2000c1e9900 */
[----:B----4-:R-:W-:-:S04]  /*0530*/  FFMA R19, R19, R18, R28 ;  /* 0x0000001213137223 */ /* 0x010fc8000000001c */
[----:B-----5:R-:W-:Y:S01]  /*0540*/  FFMA R19, R20, R21, R19 ;  /* 0x0000001514137223 */ /* 0x020fe20000000013 */
[----:B------:R-:W-:-:S03]  /*0550*/  UIADD3 UR11, UPT, UPT, UR11, 0x10, URZ ;  /* 0x000000100b0b7890 */ /* 0x000fc6000fffe0ff */
[----:B---3--:R-:W-:Y:S01]  /*0560*/  FFMA R22, R22, R23, R19 ;  /* 0x0000001716167223 */ /* 0x008fe20000000013 */
[----:B------:R-:W-:-:S03]  /*0570*/  UISETP.NE.AND UP1, UPT, UR11, URZ, UPT ;  /* 0x000000ff0b00728c */ /* 0x000fc6000bf25270 */
[----:B------:R-:W-:Y:S01]  /*0580*/  FFMA R16, R15, R16, R22 ;  /* 0x000000100f107223 */ /* 0x000fe20000000016 */
[----:B------:R-:W-:Y:S02]  /*0590*/  IADD3 R10, PT, PT, R10, 0x10, RZ ;  /* 0x000000100a0a7810 */ /* 0x000fe40007ffe0ff */
[----:B------:R-:W-:Y:S01]  /*05a0*/  IADD3 R9, PT, PT, R9, 0x10, RZ ;  /* 0x0000001009097810 */ /* 0x000fe20007ffe0ff */
[----:B--2---:R-:W-:-:S04]  /*05b0*/  FFMA R11, R11, R12, R16 ;  /* 0x0000000c0b0b7223 */ /* 0x004fc80000000010 */
[----:B------:R-:W-:-:S04]  /*05c0*/  FFMA R24, R24, R25, R11 ;  /* 0x0000001918187223 */ /* 0x000fc8000000000b */
[----:B------:R-:W-:-:S04]  /*05d0*/  FFMA R13, R13, R14, R24 ;  /* 0x0000000e0d0d7223 */ /* 0x000fc80000000018 */
[----:B------:R-:W-:Y:S01]  /*05e0*/  FFMA R11, R26, R27, R13 ;  /* 0x0000001b1a0b7223 */ /* 0x000fe2000000000d */
[----:B------:R-:W-:Y:S06]  /*05f0*/  BRA.U UP1, `(.L_x_2) ;  /* 0xfffffffd01147547 */ /* 0x000fec000b83ffff */
.L_x_1:
[----:B------:R-:W-:Y:S05]  /*0600*/  BRA.U !UP0, `(.L_x_0) ;  /* 0x00000005082c7547 */ /* 0x000fea000b800000 */
[----:B------:R-:W-:Y:S02]  /*0610*/  UISETP.GE.U32.AND UP0, UPT, UR10, 0x8, UPT ;  /* 0x000000080a00788c */ /* 0x000fe4000bf06070 */
[----:B------:R-:W-:-:S04]  /*0620*/  ULOP3.LUT UR6, UR9, 0x7, URZ, 0xc0, !UPT ;  /* 0x0000000709067892 */ /* 0x000fc8000f8ec0ff */
[----:B------:R-:W-:-:S03]  /*0630*/  UISETP.NE.AND UP1, UPT, UR6, URZ, UPT ;  /* 0x000000ff0600728c */ /* 0x000fc6000bf25270 */
[----:B------:R-:W-:Y:S08]  /*0640*/  BRA.U !UP0, `(.L_x_3) ;  /* 0x00000001087c7547 */ /* 0x000ff0000b800000 */
[----:B------:R-:W0:Y:S01]  /*0650*/  LDC.64 R4, c[0x0][0x380] ;  /* 0x0000e000ff047b82 */ /* 0x000e220000000a00 */
[----:B------:R-:W-:Y:S02]  /*0660*/  IADD3 R9, PT, PT, R7, UR4, RZ ;  /* 0x0000000407097c10 */ /* 0x000fe4000fffe0ff */
[----:B------:R-:W-:-:S05]  /*0670*/  IADD3 R13, PT, PT, R8, UR4, RZ ;  /* 0x00000004080d7c10 */ /* 0x000fca000fffe0ff */
[----:B------:R-:W1:Y:S01]  /*0680*/  LDC.64 R2, c[0x0][0x388] ;  /* 0x0000e200ff027b82 */ /* 0x000e620000000a00 */
[----:B0-----:R-:W-:-:S05]  /*0690*/  IMAD.WIDE R4, R9, 0x4, R4 ;  /* 0x0000000409047825 */ /* 0x001fca00078e0204 */
[----:B------:R-:W2:Y:S01]  /*06a0*/  LDG.E.CONSTANT R18, desc[UR18][R4.64] ;  /* 0x0000001204127981 */ /* 0x000ea2000c1e9900 */
[----:B-1----:R-:W-:-:S03]  /*06b0*/  IMAD.WIDE R2, R13, 0x4, R2 ;  /* 0x000000040d027825 */ /* 0x002fc600078e0202 */
[----:B------:R-:W3:Y:S04]  /*06c0*/  LDG.E.CONSTANT R21, desc[UR18][R4.64+0x4] ;  /* 0x0000041204157981 */ /* 0x000ee8000c1e9900 */
[----:B------:R-:W2:Y:S04]  /*06d0*/  LDG.E.CONSTANT R19, desc[UR18][R2.64] ;  /* 0x0000001202137981 */ /* 0x000ea8000c1e9900 */
        /* <DEDUP_REMOVED lines=13> */
[----:B------:R-:W-:Y:S01]  /*07b0*/  UIADD3 UR4, UPT, UPT, UR4, 0x8, URZ ;  /* 0x0000000804047890 */ /* 0x000fe2000fffe0ff */
[----:B--2---:R-:W-:-:S04]  /*07c0*/  FFMA R18, R18, R19, R11 ;  /* 0x0000001312127223 */ /* 0x004fc8000000000b */
[----:B---3--:R-:W-:-:S04]  /*07d0*/  FFMA R18, R21, R20, R18 ;  /* 0x0000001415127223 */ /* 0x008fc80000000012 */
[----:B----4-:R-:W-:-:S04]  /*07e0*/  FFMA R18, R23, R22, R18 ;  /* 0x0000001617127223 */ /* 0x010fc80000000012 */
[----:B-----5:R-:W-:-:S04]  /*07f0*/  FFMA R18, R25, R24, R18 ;  /* 0x0000001819127223 */ /* 0x020fc80000000012 */
[----:B------:R-:W-:-:S04]  /*0800*/  FFMA R15, R15, R16, R18 ;  /* 0x000000100f0f7223 */ /* 0x000fc80000000012 */
[----:B------:R-:W-:-:S04]  /*0810*/  FFMA R12, R12, R13, R15 ;  /* 0x0000000d0c0c7223 */ /* 0x000fc8000000000f */
[----:B------:R-:W-:-:S04]  /*0820*/  FFMA R9, R9, R10, R12 ;  /* 0x0000000a09097223 */ /* 0x000fc8000000000c */
[----:B------:R-:W-:-:S07]  /*0830*/  FFMA R11, R14, R26, R9 ;  /* 0x0000001a0e0b7223 */ /* 0x000fce0000000009 */
.L_x_3:
        /* <DEDUP_REMOVED lines=18> */
[----:B------:R-:W5:Y:S01]  /*0960*/  LDG.E.CONSTANT R18, desc[UR18][R4.64+0xc] ;  /* 0x00000c1204127981 */ /* 0x000f62000c1e9900 */
[----:B------:R-:W-:Y:S01]  /*0970*/  UIADD3 UR4, UPT, UPT, UR4, 0x4, URZ ;  /* 0x0000000404047890 */ /* 0x000fe2000fffe0ff */
[----:B--2---:R-:W-:-:S04]  /*0980*/  FFMA R9, R10, R9, R11 ;  /* 0x000000090a097223 */ /* 0x004fc8000000000b */
[----:B---3--:R-:W-:-:S04]  /*0990*/  FFMA R9, R12, R13, R9 ;  /* 0x0000000d0c097223 */ /* 0x008fc80000000009 */
[----:B----4-:R-:W-:-:S04]  /*09a0*/  FFMA R9, R14, R15, R9 ;  /* 0x0000000f0e097223 */ /* 0x010fc80000000009 */
[----:B-----5:R-:W-:-:S07]  /*09b0*/  FFMA R11, R16, R18, R9 ;  /* 0x00000012100b7223 */ /* 0x020fce0000000009 */
.L_x_4:
[----:B------:R-:W-:Y:S05]  /*09c0*/  BRA.U !UP1, `(.L_x_0) ;  /* 0x00000001093c7547 */ /* 0x000fea000b800000 */
[----:B------:R-:W0:Y:S01]  /*09d0*/  LDC.64 R14, c[0x0][0x380] ;  /* 0x0000e000ff0e7b82 */ /* 0x000e220000000a00 */
[----:B------:R-:W-:Y:S01]  /*09e0*/  IADD3 R9, PT, PT, R8, UR4, RZ ;  /* 0x0000000408097c10 */ /* 0x000fe2000fffe0ff */
[----:B------:R-:W-:Y:S01]  /*09f0*/  UIADD3 UR5, UPT, UPT, -UR5, URZ, URZ ;  /* 0x000000ff05057290 */ /* 0x000fe2000fffe1ff */
[----:B------:R-:W-:-:S05]  /*0a00*/  IADD3 R7, PT, PT, R7, UR4, RZ ;  /* 0x0000000407077c10 */ /* 0x000fca000fffe0ff */
[----:B------:R-:W1:Y:S06]  /*0a10*/  LDC.64 R12, c[0x0][0x388] ;  /* 0x0000e200ff0c7b82 */ /* 0x000e6c0000000a00 */
.L_x_5:
[----:B-1----:R-:W-:-:S04]  /*0a20*/  IMAD.WIDE R2, R9, 0x4, R12 ;  /* 0x0000000409027825 */ /* 0x002fc800078e020c */
[----:B0-----:R-:W-:Y:S02]  /*0a30*/  IMAD.WIDE R4, R7, 0x4, R14 ;  /* 0x0000000407047825 */ /* 0x001fe400078e020e */
[----:B------:R-:W2:Y:S04]  /*0a40*/  LDG.E.CONSTANT R2, desc[UR18][R2.64] ;  /* 0x0000001202027981 */ /* 0x000ea8000c1e9900 */
[----:B------:R-:W2:Y:S01]  /*0a50*/  LDG.E.CONSTANT R4, desc[UR18][R4.64] ;  /* 0x0000001204047981 */ /* 0x000ea2000c1e9900 */
[----:B------:R-:W-:Y:S01]  /*0a60*/  UIADD3 UR5, UPT, UPT, UR5, 0x1, URZ ;  /* 0x0000000105057890 */ /* 0x000fe2000fffe0ff */
[----:B------:R-:W-:Y:S02]  /*0a70*/  IADD3 R9, PT, PT, R9, 0x1, RZ ;  /* 0x0000000109097810 */ /* 0x000fe40007ffe0ff */
[----:B------:R-:W-:Y:S01]  /*0a80*/  IADD3 R7, PT, PT, R7, 0x1, RZ ;  /* 0x0000000107077810 */ /* 0x000fe20007ffe0ff */
[----:B------:R-:W-:Y:S01]  /*0a90*/  UISETP.NE.AND UP0, UPT, UR5, URZ, UPT ;  /* 0x000000ff0500728c */ /* 0x000fe2000bf05270 */
[----:B--2---:R-:W-:-:S08]  /*0aa0*/  FFMA R11, R4, R2, R11 ;  /* 0x00000002040b7223 */ /* 0x004fd0000000000b */
[----:B------:R-:W-:Y:S05]  /*0ab0*/  BRA.U UP0, `(.L_x_5) ;  /* 0xfffffffd00d87547 */ /* 0x000fea000b83ffff */
.L_x_0:
[----:B------:R-:W0:Y:S01]  /*0ac0*/  LDC.64 R2, c[0x0][0x390] ;  /* 0x0000e400ff027b82 */ /* 0x000e220000000a00 */
[----:B------:R-:W-:-:S04]  /*0ad0*/  IMAD R5, R17, UR16, R0 ;  /* 0x0000001011057c24 */ /* 0x000fc8000f8e0200 */
[----:B------:R-:W-:-:S04]  /*0ae0*/  IMAD R5, R5, UR17, R6 ;  /* 0x0000001105057c24 */ /* 0x000fc8000f8e0206 */
[----:B0-----:R-:W-:-:S05]  /*0af0*/  IMAD.WIDE R2, R5, 0x4, R2 ;  /* 0x0000000405027825 */ /* 0x001fca00078e0202 */
[----:B------:R-:W-:Y:S01]  /*0b00*/  STG.E desc[UR18][R2.64], R11 ;  /* 0x0000000b02007986 */ /* 0x000fe2000c101912 */
[----:B------:R-:W-:Y:S05]  /*0b10*/  EXIT ;  /* 0x000000000000794d */ /* 0x000fea0003800000 */
.L_x_6:
[----:B------:R-:W-:-:S00]  /*0b20*/  BRA `(.L_x_6) ;  /* 0xfffffffc00fc7947 */ /* 0x000fc0000383ffff */
[----:B------:R-:W-:-:S00]  /*0b30*/  NOP ;  /* 0x0000000000007918 */ /* 0x000fc00000000000 */
        /* <DEDUP_REMOVED lines=12> */
.L_x_172:


//--------------------- .text._Z24softmax_reduction_kernelPfii --------------------------
	.section	.text._Z24softmax_reduction_kernelPfii,"ax",@progbits
	.align	128
        .global         _Z24softmax_reduction_kernelPfii
        .type           _Z24softmax_reduction_kernelPfii,@function
        .size           _Z24softmax_reduction_kernelPfii,(.L_x_170 - _Z24softmax_reduction_kernelPfii)
        .other          _Z24softmax_reduction_kernelPfii,@"STO_CUDA_ENTRY STV_DEFAULT"
_Z24softmax_reduction_kernelPfii:
.text._Z24softmax_reduction_kernelPfii:
[----:B------:R-:W-:Y:S01]  /*0000*/  LDC R1, c[0x0][0x37c] ;  /* 0x0000df00ff017b82 */ /* 0x000fe20000000800 */
[----:B------:R-:W0:Y:S07]  /*0010*/  S2R R6, SR_CTAID.X ;  /* 0x0000000000067919 */ /* 0x000e2e0000002500 */
[----:B------:R-:W0:Y:S08]  /*0020*/  LDC.64 R14, c[0x0][0x388] ;  /* 0x0000e200ff0e7b82 */ /* 0x000e300000000a00 */
[----:B------:R-:W1:Y:S01]  /*0030*/  S2UR UR4, SR_CTAID.Z ;  /* 0x00000000000479c3 */ /* 0x000e620000002700 */
[----:B0-----:R-:W-:-:S04]  /*0040*/  ISETP.GE.AND P0, PT, R6, R15, PT ;  /* 0x0000000f0600720c */ /* 0x001fc80003f06270 */
[----:B-1----:R-:W-:-:S13]  /*0050*/  ISETP.LE.OR P0, PT, R14, UR4, P0 ;  /* 0x000000040e007c0c */ /* 0x002fda0008703670 */
[----:B------:R-:W-:Y:S05]  /*0060*/  @P0 EXIT ;  /* 0x000000000000094d */ /* 0x000fea0003800000 */
[----:B------:R-:W0:Y:S01]  /*0070*/  S2R R4, SR_TID.Y ;  /* 0x0000000000047919 */ /* 0x000e220000002200 */
[----:B------:R-:W1:Y:S01]  /*0080*/  LDCU.64 UR8, c[0x0][0x358] ;  /* 0x00006b00ff0877ac */ /* 0x000e620008000a00 */
[----:B------:R-:W-:Y:S01]  /*0090*/  IMAD R6, R15, UR4, R6 ;  /* 0x000000040f067c24 */ /* 0x000fe2000f8e0206 */
[----:B------:R-:W-:Y:S01]  /*00a0*/  BSSY.RECONVERGENT B0, `(.L_x_7) ;  /* 0x0000095000007945 */ /* 0x000fe20003800200 */
[----:B------:R-:W-:Y:S02]  /*00b0*/  MOV R0, 0xff800000 ;  /* 0xff80000000007802 */ /* 0x000fe40000000f00 */
[----:B0-----:R-:W-:-:S13]  /*00c0*/  ISETP.GE.U32.AND P0, PT, R4, R15, PT ;  /* 0x0000000f0400720c */ /* 0x001fda0003f06070 */
[----:B-1----:R-:W-:Y:S05]  /*00d0*/  @P0 BRA `(.L_x_8) ;  /* 0x0000000800440947 */ /* 0x002fea0003800000 */
[----:B------:R-:W-:Y:S01]  /*00e0*/  LOP3.LUT R0, RZ, R4, RZ, 0x33, !PT ;  /* 0x00000004ff007212 */ /* 0x000fe200078e33ff */
[----:B------:R-:W-:Y:S01]  /*00f0*/  BSSY.RECONVERGENT B1, `(.L_x_9) ;  /* 0x0000049000017945 */ /* 0x000fe20003800200 */
[----:B------:R-:W-:-:S03]  /*0100*/  IMAD.MOV.U32 R5, RZ, RZ, R4 ;  /* 0x000000ffff057224 */ /* 0x000fc600078e0004 */
[----:B------:R-:W-:-:S05]  /*0110*/  IMAD.IADD R0, R0, 0x1, R15 ;  /* 0x0000000100007824 */ /* 0x000fca00078e020f */
[C---:B------:R-:W-:Y:S02]  /*0120*/  ISETP.GE.U32.AND P1, PT, R0.reuse, 0x780, PT ;  /* 0x000007800000780c */ /* 0x040fe40003f26070 */
[----:B------:R-:W-:Y:S02]  /*0130*/  LEA.HI R7, R0, 0x1, RZ, 0x19 ;  /* 0x0000000100077811 */ /* 0x000fe400078fc8ff */
[----:B------:R-:W-:Y:S02]  /*0140*/  MOV R0, 0xff800000 ;  /* 0xff80000000007802 */ /* 0x000fe40000000f00 */
[----:B------:R-:W-:-:S04]  /*0150*/  LOP3.LUT R24, R7, 0xf, RZ, 0xc0, !PT ;  /* 0x0000000f07187812 */ /* 0x000fc800078ec0ff */
[----:B------:R-:W-:-:S03]  /*0160*/  ISETP.NE.AND P0, PT, R24, RZ, PT ;  /* 0x000000ff1800720c */ /* 0x000fc60003f05270 */
[----:B------:R-:W-:Y:S10]  /*0170*/  @!P1 BRA `(.L_x_10) ;  /* 0x0000000400009947 */ /* 0x000ff40003800000 */
[----:B------:R-:W0:Y:S01]  /*0180*/  LDC.64 R8, c[0x0][0x380] ;  /* 0x0000e000ff087b82 */ /* 0x000e220000000a00 */
[----:B------:R-:W-:Y:S01]  /*0190*/  LOP3.LUT R10, R7, 0x3fffff0, RZ, 0xc0, !PT ;  /* 0x03fffff0070a7812 */ /* 0x000fe200078ec0ff */
[----:B------:R-:W-:Y:S01]  /*01a0*/  IMAD R11, R6, R15, R4 ;  /* 0x0000000f060b7224 */ /* 0x000fe200078e0204 */
[----:B------:R-:W-:Y:S01]  /*01b0*/  MOV R5, R4 ;  /* 0x0000000400057202 */ /* 0x000fe20000000f00 */
[----:B------:R-:W-:Y:S02]  /*01c0*/  IMAD.MOV.U32 R0, RZ, RZ, -0x800000 ;  /* 0xff800000ff007424 */ /* 0x000fe400078e00ff */
[----:B------:R-:W-:Y:S01]  /*01d0*/  IMAD.MOV R10, RZ, RZ, -R10 ;  /* 0x000000ffff0a7224 */ /* 0x000fe200078e0a0a */
[----:B0-----:R-:W-:-:S04]  /*01e0*/  IADD3 R8, P1, PT, R8, 0x1000, RZ ;  /* 0x0000100008087810 */ /* 0x001fc80007f3e0ff */
[----:B------:R-:W-:-:S09]  /*01f0*/  IADD3.X R9, PT, PT, RZ, R9, RZ, P1, !PT ;  /* 0x00000009ff097210 */ /* 0x000fd20000ffe4ff */
.L_x_11:
[----:B------:R-:W-:-:S05]  /*0200*/  IMAD.WIDE R2, R11, 0x4, R8 ;  /* 0x000000040b027825 */ /* 0x000fca00078e0208 */
[----:B------:R-:W2:Y:S04]  /*0210*/  LDG.E R22, desc[UR8][R2.64+-0x1000] ;  /* 0xfff0000802167981 */ /* 0x000ea8000c1e1900 */
[----:B------:R-:W3:Y:S04]  /*0220*/  LDG.E R23, desc[UR8][R2.64+-0xe00] ;  /* 0xfff2000802177981 */ /* 0x000ee8000c1e1900 */
[----:B------:R-:W4:Y:S04]  /*0230*/  LDG.E R12, desc[UR8][R2.64+-0xc00] ;  /* 0xfff40008020c7981 */ /* 0x000f28000c1e1900 */
[----:B------:R-:W5:Y:S04]  /*0240*/  LDG.E R13, desc[UR8][R2.64+-0xa00] ;  /* 0xfff60008020d7981 */ /* 0x000f68000c1e1900 */
[----:B------:R-:W5:Y:S04]  /*0250*/  LDG.E R14, desc[UR8][R2.64+-0x800] ;  /* 0xfff80008020e7981 */ /* 0x000f68000c1e1900 */
[----:B------:R-:W5:Y:S04]  /*0260*/  LDG.E R16, desc[UR8][R2.64+-0x600] ;  /* 0xfffa000802107981 */ /* 0x000f68000c1e1900 */
[----:B------:R-:W5:Y:S04]  /*0270*/  LDG.E R17, desc[UR8][R2.64+-0x400] ;  /* 0xfffc000802117981 */ /* 0x000f68000c1e1900 */
[----:B------:R-:W5:Y:S04]  /*0280*/  LDG.E R18, desc[UR8][R2.64+-0x200] ;  /* 0xfffe000802127981 */ /* 0x000f68000c1e1900 */
[----:B------:R-:W5:Y:S04]  /*0290*/  LDG.E R19, desc[UR8][R2.64] ;  /* 0x0000000802137981 */ /* 0x000f68000c1e1900 */
[----:B------:R-:W5:Y:S01]  /*02a0*/  LDG.E R20, desc[UR8][R2.64+0x200] ;  /* 0x0002000802147981 */ /* 0x000f62000c1e1900 */
[----:B------:R-:W-:-:S03]  /*02b0*/  MOV R27, R0 ;  /* 0x00000000001b7202 */ /* 0x000fc60000000f00 */
[----:B------:R-:W5:Y:S04]  /*02c0*/  LDG.E R21, desc[UR8][R2.64+0x400] ;  /* 0x0004000802157981 */ /* 0x000f68000c1e1900 */
[----:B------:R-:W5:Y:S04]  /*02d0*/  LDG.E R0, desc[UR8][R2.64+0x600] ;  /* 0x0006000802007981 */ /* 0x000f68000c1e1900 */
[----:B------:R-:W5:Y:S04]  /*02e0*/  LDG.E R25, desc[UR8][R2.64+0xc00] ;  /* 0x000c000802197981 */ /* 0x000f68000c1e1900 */
[----:B------:R-:W5:Y:S01]  /*02f0*/  LDG.E R26, desc[UR8][R2.64+0xe00] ;  /* 0x000e0008021a7981 */ /* 0x000f62000c1e1900 */
[----:B--2---:R-:W-:-:S02]  /*0300*/  FSETP.NEU.AND P1, PT, R22, -INF , PT ;  /* 0xff8000001600780b */ /* 0x004fc40003f2d000 */
[----:B---3--:R-:W-:-:S11]  /*0310*/  FSETP.NEU.AND P2, PT, R23, -INF , PT ;  /* 0xff8000001700780b */ /* 0x008fd60003f4d000 */
[----:B------:R-:W-:Y:S02]  /*0320*/  @P1 FMNMX R27, R22, R27, !PT ;  /* 0x0000001b161b1209 */ /* 0x000fe40007800000 */
[----:B------:R-:W2:Y:S02]  /*0330*/  LDG.E R22, desc[UR8][R2.64+0x800] ;  /* 0x0008000802167981 */ /* 0x000ea4000c1e1900 */
[----:B------:R-:W-:Y:S02]  /*0340*/  @P2 FMNMX R27, R27, R23, !PT ;  /* 0x000000171b1b2209 */ /* 0x000fe40007800000 */
[----:B------:R-:W3:Y:S01]  /*0350*/  LDG.E R23, desc[UR8][R2.64+0xa00] ;  /* 0x000a000802177981 */ /* 0x000ee2000c1e1900 */
[----:B----4-:R-:W-:Y:S02]  /*0360*/  FSETP.NEU.AND P2, PT, R12, -INF , PT ;  /* 0xff8000000c00780b */ /* 0x010fe40003f4d000 */
[----:B-----5:R-:W-:Y:S02]  /*0370*/  FSETP.NEU.AND P3, PT, R13, -INF , PT ;  /* 0xff8000000d00780b */ /* 0x020fe40003f6d000 */
[----:B------:R-:W-:-:S02]  /*0380*/  FSETP.NEU.AND P1, PT, R14, -INF , PT ;  /* 0xff8000000e00780b */ /* 0x000fc40003f2d000 */
[----:B------:R-:W-:Y:S02]  /*0390*/  FSETP.NEU.AND P5, PT, R16, -INF , PT ;  /* 0xff8000001000780b */ /* 0x000fe40003fad000 */
[----:B------:R-:W-:-:S05]  /*03a0*/  FSETP.NEU.AND P4, PT, R17, -INF , PT ;  /* 0xff8000001100780b */ /* 0x000fca0003f8d000 */
[----:B------:R-:W-:-:S04]  /*03b0*/  @P2 FMNMX R27, R27, R12, !PT ;  /* 0x0000000c1b1b2209 */ /* 0x000fc80007800000 */
[----:B------:R-:W-:Y:S02]  /*03c0*/  @P3 FMNMX R27, R27, R13, !PT ;  /* 0x0000000d1b1b3209 */ /* 0x000fe40007800000 */
[----:B------:R-:W-:Y:S02]  /*03d0*/  FSETP.NEU.AND P3, PT, R18, -INF , PT ;  /* 0xff8000001200780b */ /* 0x000fe40003f6d000 */
[----:B------:R-:W-:Y:S02]  /*03e0*/  @P1 FMNMX R27, R27, R14, !PT ;  /* 0x0000000e1b1b1209 */ /* 0x000fe40007800000 */
[----:B------:R-:W-:Y:S02]  /*03f0*/  FSETP.NEU.AND P2, PT, R19, -INF , PT ;  /* 0xff8000001300780b */ /* 0x000fe40003f4d000 */
[----:B------:R-:W-:Y:S02]  /*0400*/  @P5 FMNMX R27, R27, R16, !PT ;  /* 0x000000101b1b5209 */ /* 0x000fe40007800000 */
[----:B------:R-:W-:-:S02]  /*0410*/  FSETP.NEU.AND P1, PT, R20, -INF , PT ;  /* 0xff8000001400780b */ /* 0x000fc40003f2d000 */
[----:B------:R-:W-:Y:S02]  /*0420*/  @P4 FMNMX R27, R27, R17, !PT ;  /* 0x000000111b1b4209 */ /* 0x000fe40007800000 */
[----:B------:R-:W-:Y:S02]  /*0430*/  FSETP.NEU.AND P4, PT, R21, -INF , PT ;  /* 0xff8000001500780b */ /* 0x000fe40003f8d000 */
[----:B------:R-:W-:Y:S02]  /*0440*/  @P3 FMNMX R27, R27, R18, !PT ;  /* 0x000000121b1b3209 */ /* 0x000fe40007800000 */
[----:B------:R-:W-:Y:S02]  /*0450*/  FSETP.NEU.AND P3, PT, R0, -INF , PT ;  /* 0xff8000000000780b */ /* 0x000fe40003f6d000 */
[----:B------:R-:W-:-:S04]  /*0460*/  @P2 FMNMX R27, R27, R19, !PT ;  /* 0x000000131b1b2209 */ /* 0x000fc80007800000 */
[----:B------:R-:W-:-:S04]  /*0470*/  @P1 FMNMX R27, R27, R20, !PT ;  /* 0x000000141b1b1209 */ /* 0x000fc80007800000 */
[----:B------:R-:W-:-:S04]  /*0480*/  @P4 FMNMX R27, R27, R21, !PT ;  /* 0x000000151b1b4209 */ /* 0x000fc80007800000 */
[----:B------:R-:W-:Y:S01]  /*0490*/  @P3 FMNMX R27, R27, R0, !PT ;  /* 0x000000001b1b3209 */ /* 0x000fe20007800000 */
[----:B------:R-:W-:Y:S01]  /*04a0*/  VIADD R10, R10, 0x10 ;  /* 0x000000100a0a7836 */ /* 0x000fe20000000000 */
[----:B------:R-:W-:Y:S02]  /*04b0*/  FSETP.NEU.AND P4, PT, R25, -INF , PT ;  /* 0xff8000001900780b */ /* 0x000fe40003f8d000 */
[----:B------:R-:W-:Y:S01]  /*04c0*/  FSETP.NEU.AND P3, PT, R26, -INF , PT ;  /* 0xff8000001a00780b */ /* 0x000fe20003f6d000 */
[----:B------:R-:W-:Y:S01]  /*04d0*/  VIADD R11, R11, 0x800 ;  /* 0x000008000b0b7836 */ /* 0x000fe20000000000 */
[----:B------:R-:W-:Y:S02]  /*04e0*/  IADD3 R5, PT, PT, R5, 0x800, RZ ;  /* 0x0000080005057810 */ /* 0x000fe40007ffe0ff */
[----:B--2---:R-:W-:Y:S02]  /*04f0*/  FSETP.NEU.AND P2, PT, R22, -INF , PT ;  /* 0xff8000001600780b */ /* 0x004fe40003f4d000 */
[----:B---3--:R-:W-:-:S11]  /*0500*/  FSETP.NEU.AND P1, PT, R23, -INF , PT ;  /* 0xff8000001700780b */ /* 0x008fd60003f2d000 */
[----:B------:R-:W-:-:S04]  /*0510*/  @P2 FMNMX R27, R27, R22, !PT ;  /* 0x000000161b1b2209 */ /* 0x000fc80007800000 */
[----:B------:R-:W-:Y:S02]  /*0520*/  @P1 FMNMX R27, R27, R23, !PT ;  /* 0x000000171b1b1209 */ /* 0x000fe40007800000 */
[----:B------:R-:W-:Y:S02]  /*0530*/  ISETP.NE.AND P1, PT, R10, RZ, PT ;  /* 0x000000ff0a00720c */ /* 0x000fe40003f25270 */
[----:B------:R-:W-:-:S04]  /*0540*/  @P4 FMNMX R27, R27, R25, !PT ;  /* 0x000000191b1b4209 */ /* 0x000fc80007800000 */
[----:B------:R-:W-:-:S04]  /*0550*/  @P3 FMNMX R27, R27, R26, !PT ;  /* 0x0000001a1b1b3209 */ /* 0x000fc80007800000 */
[----:B------:R-:W-:-:S03]  /*0560*/  MOV R0, R27 ;  /* 0x0000001b00007202 */ /* 0x000fc60000000f00 */
[----:B------:R-:W-:Y:S05]  /*0570*/  @P1 BRA `(.L_x_11) ;  /* 0xfffffffc00201947 */ /* 0x000fea000383ffff */
.L_x_10:
[----:B------:R-:W-:Y:S05]  /*0580*/  BSYNC.RECONVERGENT B1 ;  /* 0x0000000000017941 */ /* 0x000fea0003800200 */
.L_x_9:
[----:B------:R-:W-:Y:S05]  /*0590*/  @!P0 BRA `(.L_x_8) ;  /* 0x0000000400148947 */ /* 0x000fea0003800000 */
[----:B------:R-:W-:Y:S01]  /*05a0*/  ISETP.GE.U32.AND P1, PT, R24, 0x8, PT ;  /* 0x000000081800780c */ /* 0x000fe20003f26070 */
[----:B------:R-:W-:Y:S01]  /*05b0*/  BSSY.RECONVERGENT B1, `(.L_x_12) ;  /* 0x0000020000017945 */ /* 0x000fe20003800200 */
[----:B------:R-:W-:-:S04]  /*05c0*/  LOP3.LUT R8, R7, 0x7, RZ, 0xc0, !PT ;  /* 0x0000000707087812 */ /* 0x000fc800078ec0ff */
[----:B------:R-:W-:-:S07]  /*05d0*/  ISETP.NE.AND P0, PT, R8, RZ, PT ;  /* 0x000000ff0800720c */ /* 0x000fce0003f05270 */
[----:B------:R-:W-:Y:S06]  /*05e0*/  @!P1 BRA `(.L_x_13) ;  /* 0x0000000000709947 */ /* 0x000fec0003800000 */
[----:B------:R-:W0:Y:S01]  /*05f0*/  LDC.64 R2, c[0x0][0x380] ;  /* 0x0000e000ff027b82 */ /* 0x000e220000000a00 */
[----:B------:R-:W-:-:S04]  /*0600*/  IMAD R9, R6, R15, R5 ;  /* 0x0000000f06097224 */ /* 0x000fc800078e0205 */
[----:B0-----:R-:W-:-:S05]  /*0610*/  IMAD.WIDE R2, R9, 0x4, R2 ;  /* 0x0000000409027825 */ /* 0x001fca00078e0202 */
[----:B------:R-:W2:Y:S04]  /*0620*/  LDG.E R9, desc[UR8][R2.64] ;  /* 0x0000000802097981 */ /* 0x000ea8000c1e1900 */
[----:B------:R-:W3:Y:S04]  /*0630*/  LDG.E R11, desc[UR8][R2.64+0x200] ;  /* 0x00020008020b7981 */ /* 0x000ee8000c1e1900 */
[----:B------:R-:W4:Y:S04]  /*0640*/  LDG.E R13, desc[UR8][R2.64+0x400] ;  /* 0x00040008020d7981 */ /* 0x000f28000c1e1900 */
[----:B------:R-:W5:Y:S04]  /*0650*/  LDG.E R17, desc[UR8][R2.64+0x600] ;  /* 0x0006000802117981 */ /* 0x000f68000c1e1900 */
[----:B------:R-:W5:Y:S04]  /*0660*/  LDG.E R19, desc[UR8][R2.64+0x800] ;  /* 0x0008000802137981 */ /* 0x000f68000c1e1900 */
[----:B------:R-:W5:Y:S04]  /*0670*/  LDG.E R21, desc[UR8][R2.64+0xa00] ;  /* 0x000a000802157981 */ /* 0x000f68000c1e1900 */
[----:B------:R-:W5:Y:S04]  /*0680*/  LDG.E R23, desc[UR8][R2.64+0xc00] ;  /* 0x000c000802177981 */ /* 0x000f68000c1e1900 */
[----:B------:R-:W5:Y:S01]  /*0690*/  LDG.E R25, desc[UR8][R2.64+0xe00] ;  /* 0x000e000802197981 */ /* 0x000f62000c1e1900 */
[----:B------:R-:W-:Y:S01]  /*06a0*/  VIADD R5, R5, 0x400 ;  /* 0x0000040005057836 */ /* 0x000fe20000000000 */
[----:B--2---:R-:W-:-:S02]  /*06b0*/  FSETP.NEU.AND P3, PT, R9, -INF , PT ;  /* 0xff8000000900780b */ /* 0x004fc40003f6d000 */
[----:B---3--:R-:W-:Y:S02]  /*06c0*/  FSETP.NEU.AND P4, PT, R11, -INF , PT ;  /* 0xff8000000b00780b */ /* 0x008fe40003f8d000 */
[----:B----4-:R-:W-:Y:S02]  /*06d0*/  FSETP.NEU.AND P1, PT, R13, -INF , PT ;  /* 0xff8000000d00780b */ /* 0x010fe40003f2d000 */
[----:B-----5:R-:W-:-:S07]  /*06e0*/  FSETP.NEU.AND P2, PT, R17, -INF , PT ;  /* 0xff8000001100780b */ /* 0x020fce0003f4d000 */
        /* <DEDUP_REMOVED lines=8> */
[----:B------:R-:W-:-:S04]  /*0770*/  @P3 FMNMX R0, R0, R19, !PT ;  /* 0x0000001300003209 */ /* 0x000fc80007800000 */
[----:B------:R-:W-:-:S04]  /*0780*/  @P4 FMNMX R0, R0, R21, !PT ;  /* 0x0000001500004209 */ /* 0x000fc80007800000 */
[----:B------:R-:W-:-:S04]  /*0790*/  @P1 FMNMX R0, R0, R23, !PT ;  /* 0x0000001700001209 */ /* 0x000fc80007800000 */
[----:B------:R-:W-:-:S07]  /*07a0*/  @P2 FMNMX R0, R0, R25, !PT ;  /* 0x0000001900002209 */ /* 0x000fce0007800000 */
.L_x_13:
[----:B------:R-:W-:Y:S05]  /*07b0*/  BSYNC.RECONVERGENT B1 ;  /* 0x0000000000017941 */ /* 0x000fea0003800200 */
.L_x_12:
        /* <DEDUP_REMOVED lines=12> */
[----:B------:R-:W5:Y:S01]  /*0880*/  LDG.E R17, desc[UR8][R2.64+0x600] ;  /* 0x0006000802117981 */ /* 0x000f62000c1e1900 */
[----:B------:R-:W-:-:S02]  /*0890*/  IADD3 R5, PT, PT, R5, 0x200, RZ ;  /* 0x0000020005057810 */ /* 0x000fc40007ffe0ff */
[----:B--2---:R-:W-:Y:S02]  /*08a0*/  FSETP.NEU.AND P0, PT, R9, -INF , PT ;  /* 0xff8000000900780b */ /* 0x004fe40003f0d000 */
[----:B---3--:R-:W-:Y:S02]  /*08b0*/  FSETP.NEU.AND P2, PT, R11, -INF , PT ;  /* 0xff8000000b00780b */ /* 0x008fe40003f4d000 */
[----:B----4-:R-:W-:Y:S02]  /*08c0*/  FSETP.NEU.AND P3, PT, R13, -INF , PT ;  /* 0xff8000000d00780b */ /* 0x010fe40003f6d000 */
[----:B-----5:R-:W-:-:S07]  /*08d0*/  FSETP.NEU.AND P4, PT, R17, -INF , PT ;  /* 0xff8000001100780b */ /* 0x020fce0003f8d000 */
[----:B------:R-:W-:-:S04]  /*08e0*/  @P0 FMNMX R0, R0, R9, !PT ;  /* 0x0000000900000209 */ /* 0x000fc80007800000 */
[----:B------:R-:W-:-:S04]  /*08f0*/  @P2 FMNMX R0, R0, R11, !PT ;  /* 0x0000000b00002209 */ /* 0x000fc80007800000 */
[----:B------:R-:W-:-:S04]  /*0900*/  @P3 FMNMX R0, R0, R13, !PT ;  /* 0x0000000d00003209 */ /* 0x000fc80007800000 */
[----:B------:R-:W-:-:S07]  /*0910*/  @P4 FMNMX R0, R0, R17, !PT ;  /* 0x0000001100004209 */ /* 0x000fce0007800000 */
.L_x_15:
[----:B------:R-:W-:Y:S05]  /*0920*/  BSYNC.RECONVERGENT B1 ;  /* 0x0000000000017941 */ /* 0x000fea0003800200 */
.L_x_14:
[----:B------:R-:W-:Y:S05]  /*0930*/  @!P1 BRA `(.L_x_8) ;  /* 0x00000000002c9947 */ /* 0x000fea0003800000 */
[----:B------:R-:W0:Y:S01]  /*0940*/  LDC.64 R8, c[0x0][0x380] ;  /* 0x0000e000ff087b82 */ /* 0x000e220000000a00 */
[----:B------:R-:W-:Y:S02]  /*0950*/  IMAD R5, R6, R15, R5 ;  /* 0x0000000f06057224 */ /* 0x000fe400078e0205 */
[----:B------:R-:W-:-:S07]  /*0960*/  IMAD.MOV R7, RZ, RZ, -R7 ;  /* 0x000000ffff077224 */ /* 0x000fce00078e0a07 */
.L_x_16:
[----:B0-----:R-:W-:-:S06]  /*0970*/  IMAD.WIDE R2, R5, 0x4, R8 ;  /* 0x0000000405027825 */ /* 0x001fcc00078e0208 */
[----:B------:R-:W2:Y:S01]  /*0980*/  LDG.E R3, desc[UR8][R2.64] ;  /* 0x0000000802037981 */ /* 0x000ea2000c1e1900 */
[----:B------:R-:W-:Y:S01]  /*0990*/  IADD3 R7, PT, PT, R7, 0x1, RZ ;  /* 0x0000000107077810 */ /* 0x000fe20007ffe0ff */
[----:B------:R-:W-:-:S03]  /*09a0*/  VIADD R5, R5, 0x80 ;  /* 0x0000008005057836 */ /* 0x000fc60000000000 */
[----:B------:R-:W-:Y:S02]  /*09b0*/  ISETP.NE.AND P1, PT, R7, RZ, PT ;  /* 0x000000ff0700720c */ /* 0x000fe40003f25270 */
[----:B--2---:R-:W-:-:S13]  /*09c0*/  FSETP.NEU.AND P0, PT, R3, -INF , PT ;  /* 0xff8000000300780b */ /* 0x004fda0003f0d000 */
[----:B------:R-:W-:Y:S01]  /*09d0*/  @P0 FMNMX R0, R3, R0, !PT ;  /* 0x0000000003000209 */ /* 0x000fe20007800000 */
[----:B------:R-:W-:Y:S06]  /*09e0*/  @P1 BRA `(.L_x_16) ;  /* 0xfffffffc00e01947 */ /* 0x000fec000383ffff */
.L_x_8:
[----:B------:R-:W-:Y:S05]  /*09f0*/  BSYNC.RECONVERGENT B0 ;  /* 0x0000000000007941 */ /* 0x000fea0003800200 */
.L_x_7:
[----:B------:R-:W0:Y:S01]  /*0a00*/  SHFL.BFLY PT, R3, R0, 0x10, 0x1f ;  /* 0x0e001f0000037f89 */ /* 0x000e2200000e0000 */
[----:B------:R-:W1:Y:S01]  /*0a10*/  S2UR UR5, SR_CgaCtaId ;  /* 0x00000000000579c3 */ /* 0x000e620000008800 */
[C---:B------:R-:W-:Y:S01]  /*0a20*/  LOP3.LUT P0, R7, R4.reuse, 0x1f, RZ, 0xc0, !PT ;  /* 0x0000001f04077812 */ /* 0x040fe2000780c0ff */
[----:B------:R-:W-:Y:S01]  /*0a30*/  UMOV UR4, 0x400 ;  /* 0x0000040000047882 */ /* 0x000fe20000000000 */
[----:B------:R-:W-:Y:S02]  /*0a40*/  ISETP.GT.U32.AND P1, PT, R4, 0x1f, PT ;  /* 0x0000001f0400780c */ /* 0x000fe40003f24070 */
[----:B------:R-:W-:-:S04]  /*0a50*/  SHF.R.U32.HI R10, RZ, 0x3, R4 ;  /* 0x00000003ff0a7819 */ /* 0x000fc80000011604 */
[----:B------:R-:W-:Y:S02]  /*0a60*/  LOP3.LUT R10, R10, 0x7c, RZ, 0xc0, !PT ;  /* 0x0000007c0a0a7812 */ /* 0x000fe400078ec0ff */
[----:B0-----:R-:W-:Y:S01]  /*0a70*/  FMNMX R3, R3, R0, !PT ;  /* 0x0000000003037209 */ /* 0x001fe20007800000 */
[----:B-1----:R-:W-:-:S04]  /*0a80*/  ULEA UR4, UR5, UR4, 0x18 ;  /* 0x0000000405047291 */ /* 0x002fc8000f8ec0ff */
[----:B------:R-:W0:Y:S02]  /*0a90*/  SHFL.BFLY PT, R2, R3, 0x8, 0x1f ;  /* 0x0d001f0003027f89 */ /* 0x000e2400000e0000 */
[----:B------:R-:W-:Y:S02]  /*0aa0*/  LEA R11, R4, UR4, 0x2 ;  /* 0x00000004040b7c11 */ /* 0x000fe4000f8e10ff */
[----:B0-----:R-:W-:-:S05]  /*0ab0*/  FMNMX R2, R3, R2, !PT ;  /* 0x0000000203027209 */ /* 0x001fca0007800000 */
[----:B------:R-:W0:Y:S02]  /*0ac0*/  SHFL.BFLY PT, R5, R2, 0x4, 0x1f ;  /* 0x0c801f0002057f89 */ /* 0x000e2400000e0000 */
[----:B0-----:R-:W-:-:S05]  /*0ad0*/  FMNMX R5, R2, R5, !PT ;  /* 0x0000000502057209 */ /* 0x001fca0007800000 */
[----:B------:R-:W0:Y:S02]  /*0ae0*/  SHFL.BFLY PT, R8, R5, 0x2, 0x1f ;  /* 0x0c401f0005087f89 */ /* 0x000e2400000e0000 */
[----:B0-----:R-:W-:-:S05]  /*0af0*/  FMNMX R8, R5, R8, !PT ;  /* 0x0000000805087209 */ /* 0x001fca0007800000 */
[----:B------:R-:W0:Y:S02]  /*0b00*/  SHFL.BFLY PT, R9, R8, 0x1, 0x1f ;  /* 0x0c201f0008097f89 */ /* 0x000e2400000e0000 */
[----:B0-----:R-:W-:-:S05]  /*0b10*/  FMNMX R9, R8, R9, !PT ;  /* 0x0000000908097209 */ /* 0x001fca0007800000 */
[----:B------:R0:W-:Y:S01]  /*0b20*/  @!P0 STS [R10+UR4], R9 ;  /* 0x000000090a008988 */ /* 0x0001e20008000804 */
[----:B------:R-:W-:Y:S01]  /*0b30*/  BAR.SYNC.DEFER_BLOCKING 0x0 ;  /* 0x0000000000007b1d */ /* 0x000fe20000010000 */
[----:B------:R-:W-:-:S05]  /*0b40*/  PLOP3.LUT P0, PT, PT, PT, PT, 0x8, 0x80 ;  /* 0x000000000080781c */ /* 0x000fca0003f0e170 */
[----:B------:R-:W-:Y:S08]  /*0b50*/  @P1 BRA `(.L_x_17) ;  /* 0x0000000000481947 */ /* 0x000ff00003800000 */
[----:B------:R-:W-:Y:S01]  /*0b60*/  ISETP.GT.U32.AND P1, PT, R4, 0x3, PT ;  /* 0x000000030400780c */ /* 0x000fe20003f24070 */
[----:B------:R-:W-:Y:S01]  /*0b70*/  UMOV UR5, 0xffffffff ;  /* 0xffffffff00057882 */ /* 0x000fe20000000000 */
[----:B------:R-:W-:-:S11]  /*0b80*/  MOV R0, 0xff800000 ;  /* 0xff80000000007802 */ /* 0x000fd60000000f00 */
[----:B------:R1:W2:Y:S01]  /*0b90*/  @!P1 LDS R0, [R11] ;  /* 0x000000000b009984 */ /* 0x0002a20000000800 */
[----:B------:R-:W-:Y:S05]  /*0ba0*/  BRA.DIV UR5, `(.L_x_18) ;  /* 0x0000002605dc7947 */ /* 0x000fea000b800000 */
[----:B--2---:R-:W2:Y:S02]  /*0bb0*/  SHFL.BFLY PT, R3, R0, 0x10, 0x1f ;  /* 0x0e001f0000037f89 */ /* 0x004ea400000e0000 */
[----:B--2---:R-:W-:-:S05]  /*0bc0*/  FMNMX R3, R3, R0, !PT ;  /* 0x0000000003037209 */ /* 0x004fca0007800000 */
[----:B------:R-:W2:Y:S02]  /*0bd0*/  SHFL.BFLY PT, R2, R3, 0x8, 0x1f ;  /* 0x0d001f0003027f89 */ /* 0x000ea400000e0000 */
[----:B--2---:R-:W-:-:S05]  /*0be0*/  FMNMX R2, R3, R2, !PT ;  /* 0x0000000203027209 */ /* 0x004fca0007800000 */
[----:B------:R-:W2:Y:S02]  /*0bf0*/  SHFL.BFLY PT, R5, R2, 0x4, 0x1f ;  /* 0x0c801f0002057f89 */ /* 0x000ea400000e0000 */
[----:B--2---:R-:W-:-:S05]  /*0c00*/  FMNMX R5, R2, R5, !PT ;  /* 0x0000000502057209 */ /* 0x004fca0007800000 */
[----:B------:R-:W2:Y:S02]  /*0c10*/  SHFL.BFLY PT, R8, R5, 0x2, 0x1f ;  /* 0x0c401f0005087f89 */ /* 0x000ea400000e0000 */
[----:B--2---:R-:W-:-:S05]  /*0c20*/  FMNMX R8, R5, R8, !PT ;  /* 0x0000000805087209 */ /* 0x004fca0007800000 */
[----:B0-----:R0:W2:Y:S02]  /*0c30*/  SHFL.BFLY PT, R9, R8, 0x1, 0x1f ;  /* 0x0c201f0008097f89 */ /* 0x0010a400000e0000 */
.L_x_64:
[----:B------:R-:W-:Y:S02]  /*0c40*/  ISETP.NE.AND P1, PT, R4, RZ, PT ;  /* 0x000000ff0400720c */ /* 0x000fe40003f25270 */
[----:B--2---:R-:W-:-:S11]  /*0c50*/  FMNMX R9, R8, R9, !PT ;  /* 0x0000000908097209 */ /* 0x004fd60007800000 */
[----:B------:R2:W-:Y:S01]  /*0c60*/  @!P1 STS [UR4], R9 ;  /* 0x00000009ff009988 */ /* 0x0005e20008000804 */
[----:B------:R-:W-:-:S13]  /*0c70*/  @!P1 PLOP3.LUT P0, PT, PT, PT, PT, 0x80, 0x8 ;  /* 0x000000000008981c */ /* 0x000fda0003f0f070 */
.L_x_17:
[----:B------:R-:W-:Y:S05]  /*0c80*/  WARPSYNC.ALL ;  /* 0x0000000000007948 */ /* 0x000fea0003800000 */
[----:B------:R-:W-:Y:S01]  /*0c90*/  ISETP.GE.U32.AND P1, PT, R4, R15, PT ;  /* 0x0000000f0400720c */ /* 0x000fe20003f26070 */
[----:B------:R-:W-:Y:S01]  /*0ca0*/  BAR.SYNC.DEFER_BLOCKING 0x0 ;  /* 0x0000000000007b1d */ /* 0x000fe20000010000 */
[----:B------:R-:W-:-:S05]  /*0cb0*/  IMAD.MOV.U32 R14, RZ, RZ, RZ ;  /* 0x000000ffff0e7224 */ /* 0x000fca00078e00ff */
[----:B------:R-:W-:Y:S01]  /*0cc0*/  BSSY.RECONVERGENT B0, `(.L_x_19) ;  /* 0x0000175000007945 */ /* 0x000fe20003800200 */
[----:B------:R-:W3:Y:S05]  /*0cd0*/  LDS R5, [UR4] ;  /* 0x00000004ff057984 */ /* 0x000eea0008000800 */
[----:B------:R-:W-:Y:S05]  /*0ce0*/  @P1 BRA `(.L_x_20) ;  /* 0x0000001400c81947 */ /* 0x000fea0003800000 */
[----:B------:R-:W-:Y:S01]  /*0cf0*/  LOP3.LUT R12, RZ, R4, RZ, 0x33, !PT ;  /* 0x00000004ff0c7212 */ /* 0x000fe200078e33ff */
[----:B------:R-:W-:Y:S01]  /*0d00*/  BSSY.RECONVERGENT B1, `(.L_x_21) ;  /* 0x00000f2000017945 */ /* 0x000fe20003800200 */
[----:B------:R-:W-:Y:S02]  /*0d10*/  HFMA2 R14, -RZ, RZ, 0, 0 ;  /* 0x00000000ff0e7431 */ /* 0x000fe400000001ff */
[----:B------:R-:W-:Y:S01]  /*0d20*/  IMAD.MOV.U32 R17, RZ, RZ, R4 ;  /* 0x000000ffff117224 */ /* 0x000fe200078e0004 */
[----:B------:R-:W-:-:S04]  /*0d30*/  IADD3 R12, PT, PT, R12, R15, RZ ;  /* 0x0000000f0c0c7210 */ /* 0x000fc80007ffe0ff */
[C---:B------:R-:W-:Y:S02]  /*0d40*/  ISETP.GE.U32.AND P1, PT, R12.reuse, 0x380, PT ;  /* 0x000003800c00780c */ /* 0x040fe40003f26070 */
[----:B------:R-:W-:-:S04]  /*0d50*/  LEA.HI R13, R12, 0x1, RZ, 0x19 ;  /* 0x000000010c0d7811 */ /* 0x000fc800078fc8ff */
[----:B------:R-:W-:-:S07]  /*0d60*/  LOP3.LUT R19, R13, 0x7, RZ, 0xc0, !PT ;  /* 0x000000070d137812 */ /* 0x000fce00078ec0ff */
[----:B------:R-:W-:Y:S05]  /*0d70*/  @!P1 BRA `(.L_x_22) ;  /* 0x0000000c00a89947 */ /* 0x000fea0003800000 */
[----:B------:R-:W4:Y:S01]  /*0d80*/  LDCU.64 UR6, c[0x0][0x380] ;  /* 0x00007000ff0677ac */ /* 0x000f220008000a00 */
[----:B------:R-:W-:Y:S01]  /*0d90*/  IMAD R15, R6, R15, R4 ;  /* 0x0000000f060f7224 */ /* 0x000fe200078e0204 */
[----:B----4-:R-:W-:-:S04]  /*0da0*/  UIADD3 UR5, UP0, UPT, UR6, 0x800, URZ ;  /* 0x0000080006057890 */ /* 0x010fc8000ff1e0ff */
[----:B------:R-:W-:Y:S02]  /*0db0*/  UIADD3.X UR6, UPT, UPT, URZ, UR7, URZ, UP0, !UPT ;  /* 0x00000007ff067290 */ /* 0x000fe400087fe4ff */
[----:B------:R-:W-:-:S04]  /*0dc0*/  MOV R2, UR5 ;  /* 0x0000000500027c02 */ /* 0x000fc80008000f00 */
[----:B------:R-:W-:-:S03]  /*0dd0*/  MOV R3, UR6 ;  /* 0x0000000600037c02 */ /* 0x000fc60008000f00 */
[----:B0-2---:R-:W-:-:S05]  /*0de0*/  IMAD.WIDE R8, R15, 0x4, R2 ;  /* 0x000000040f087825 */ /* 0x005fca00078e0202 */
[----:B------:R-:W2:Y:S04]  /*0df0*/  LDG.E R14, desc[UR8][R8.64+-0x800] ;  /* 0xfff80008080e7981 */ /* 0x000ea8000c1e1900 */
[----:B------:R-:W4:Y:S04]  /*0e00*/  LDG.E R28, desc[UR8][R8.64+-0x600] ;  /* 0xfffa0008081c7981 */ /* 0x000f28000c1e1900 */
[----:B------:R-:W5:Y:S04]  /*0e10*/  LDG.E R26, desc[UR8][R8.64+-0x400] ;  /* 0xfffc0008081a7981 */ /* 0x000f68000c1e1900 */
[----:B------:R-:W3:Y:S04]  /*0e20*/  LDG.E R24, desc[UR8][R8.64+-0x200] ;  /* 0xfffe000808187981 */ /* 0x000ee8000c1e1900 */
[----:B------:R-:W3:Y:S04]  /*0e30*/  LDG.E R22, desc[UR8][R8.64] ;  /* 0x0000000808167981 */ /* 0x000ee8000c1e1900 */
[----:B------:R-:W3:Y:S04]  /*0e40*/  LDG.E R16, desc[UR8][R8.64+0x200] ;  /* 0x0002000808107981 */ /* 0x000ee8000c1e1900 */
[----:B------:R-:W3:Y:S04]  /*0e50*/  LDG.E R18, desc[UR8][R8.64+0x400] ;  /* 0x0004000808127981 */ /* 0x000ee8000c1e1900 */
[----:B------:R0:W3:Y:S01]  /*0e60*/  LDG.E R20, desc[UR8][R8.64+0x600] ;  /* 0x0006000808147981 */ /* 0x0000e2000c1e1900 */
[----:B------:R-:W-:Y:S01]  /*0e70*/  BSSY.RECONVERGENT B2, `(.L_x_23) ;  /* 0x0000066000027945 */ /* 0x000fe20003800200 */
[----:B--2---:R-:W-:-:S02]  /*0e80*/  FSETP.NEU.AND P4, PT, R14, -INF , PT ;  /* 0xff8000000e00780b */ /* 0x004fc40003f8d000 */
[----:B----4-:R-:W-:Y:S02]  /*0e90*/  FSETP.NEU.AND P5, PT, R28, -INF , PT ;  /* 0xff8000001c00780b */ /* 0x010fe40003fad000 */
[----:B-----5:R-:W-:Y:S02]  /*0ea0*/  FSETP.NEU.AND P1, PT, R26, -INF , PT ;  /* 0xff8000001a00780b */ /* 0x020fe40003f2d000 */
[----:B---3--:R-:W-:-:S07]  /*0eb0*/  FSETP.NEU.AND P2, PT, R24, -INF , PT ;  /* 0xff8000001800780b */ /* 0x008fce0003f4d000 */
[----:B------:R-:W-:Y:S02]  /*0ec0*/  @P4 IMAD.MOV.U32 R0, RZ, RZ, 0x3bbb989d ;  /* 0x3bbb989dff004424 */ /* 0x000fe400078e00ff */
[----:B------:R-:W-:Y:S01]  /*0ed0*/  @P4 FADD R17, -R5, R14 ;  /* 0x0000000e05114221 */ /* 0x000fe20000000100 */
[----:B------:R-:W-:Y:S02]  /*0ee0*/  @P4 MOV R21, 0x437c0000 ;  /* 0x437c000000154802 */ /* 0x000fe40000000f00 */
[----:B------:R-:W-:Y:S01]  /*0ef0*/  @P5 MOV R23, 0x3bbb989d ;  /* 0x3bbb989d00175802 */ /* 0x000fe20000000f00 */
[----:B------:R-:W-:Y:S01]  /*0f00*/  @P4 FFMA.SAT R0, R17, R0, 0.5 ;  /* 0x3f00000011004423 */ /* 0x000fe20000002000 */
[C---:B------:R-:W-:Y:S01]  /*0f10*/  @P5 FADD R14, -R5.reuse, R28 ;  /* 0x0000001c050e5221 */ /* 0x040fe20000000100 */
[----:B------:R-:W-:Y:S01]  /*0f20*/  FSETP.NEU.AND P3, PT, R22, -INF , PT ;  /* 0xff8000001600780b */ /* 0x000fe20003f6d000 */
[----:B------:R-:W-:Y:S01]  /*0f30*/  @P1 FADD R26, -R5, R26 ;  /* 0x0000001a051a1221 */ /* 0x000fe20000000100 */
[----:B------:R-:W-:Y:S01]  /*0f40*/  @P4 FFMA.RM R0, R0, R21, 12582913 ;  /* 0x4b40000100004423 */ /* 0x000fe20000004015 */
[----:B------:R-:W-:-:S02]  /*0f50*/  @P5 IMAD.MOV.U32 R21, RZ, RZ, 0x437c0000 ;  /* 0x437c0000ff155424 */ /* 0x000fc400078e00ff */
[----:B0-----:R-:W-:Y:S01]  /*0f60*/  @P5 FFMA.SAT R8, R14, R23, 0.5 ;  /* 0x3f0000000e085423 */ /* 0x001fe20000002017 */
[----:B------:R-:W-:Y:S02]  /*0f70*/  @P2 IMAD.MOV.U32 R25, RZ, RZ, 0x3bbb989d ;  /* 0x3bbb989dff192424 */ /* 0x000fe400078e00ff */
[C---:B------:R-:W-:Y:S01]  /*0f80*/  @P4 FADD R28, R0.reuse, -12583039 ;  /* 0xcb40007f001c4421 */ /* 0x040fe20000000000 */
[----:B------:R-:W-:Y:S01]  /*0f90*/  @P4 SHF.L.U32 R0, R0, 0x17, RZ ;  /* 0x0000001700004819 */ /* 0x000fe200000006ff */
[----:B------:R-:W-:Y:S01]  /*0fa0*/  @P5 FFMA.RM R8, R8, R21, 12582913 ;  /* 0x4b40000108085423 */ /* 0x000fe20000004015 */
[----:B------:R-:W-:Y:S02]  /*0fb0*/  @P1 IMAD.MOV.U32 R21, RZ, RZ, 0x3bbb989d ;  /* 0x3bbb989dff151424 */ /* 0x000fe400078e00ff */
[----:B------:R-:W-:Y:S01]  /*0fc0*/  @P4 FFMA R28, R17, 1.4426950216293334961, -R28 ;  /* 0x3fb8aa3b111c4823 */ /* 0x000fe2000000081c */
[----:B------:R-:W-:Y:S01]  /*0fd0*/  @P2 FADD R24, -R5, R24 ;  /* 0x0000001805182221 */ /* 0x000fe20000000100 */
[----:B------:R-:W-:Y:S01]  /*0fe0*/  @P5 FADD R9, R8, -12583039 ;  /* 0xcb40007f08095421 */ /* 0x000fe20000000000 */
[----:B------:R-:W-:Y:S01]  /*0ff0*/  @P1 MOV R23, 0x437c0000 ;  /* 0x437c000000171802 */ /* 0x000fe20000000f00 */
[----:B------:R-:W-:Y:S01]  /*1000*/  @P4 FFMA R28, R17, 1.925963033500011079e-08, R28 ;  /* 0x32a57060111c4823 */ /* 0x000fe2000000001c */
[----:B------:R-:W-:Y:S01]  /*1010*/  @P3 FADD R22, -R5, R22 ;  /* 0x0000001605163221 */ /* 0x000fe20000000100 */
[----:B------:R-:W-:-:S02]  /*1020*/  @P5 FFMA R9, R14, 1.4426950216293334961, -R9 ;  /* 0x3fb8aa3b0e095823 */ /* 0x000fc40000000809 */
[----:B------:R-:W0:Y:S02]  /*1030*/  @P4 MUFU.EX2 R17, R28 ;  /* 0x0000001c00114308 */ /* 0x000e240000000800 */
[----:B------:R-:W-:Y:S01]  /*1040*/  @P5 FFMA R9, R14, 1.925963033500011079e-08, R9 ;  /* 0x32a570600e095823 */ /* 0x000fe20000000009 */
[----:B------:R-:W-:-:S05]  /*1050*/  MOV R14, RZ ;  /* 0x000000ff000e7202 */ /* 0x000fca0000000f00 */
[----:B------:R-:W2:Y:S01]  /*1060*/  @P5 MUFU.EX2 R9, R9 ;  /* 0x0000000900095308 */ /* 0x000ea20000000800 */
[----:B0-----:R-:W-:Y:S01]  /*1070*/  @P4 FFMA R14, R0, R17, RZ ;  /* 0x00000011000e4223 */ /* 0x001fe200000000ff */
[----:B------:R-:W-:Y:S01]  /*1080*/  @P5 SHF.L.U32 R17, R8, 0x17, RZ ;  /* 0x0000001708115819 */ /* 0x000fe200000006ff */
[----:B------:R-:W-:Y:S01]  /*1090*/  @P1 FFMA.SAT R0, R26, R21, 0.5 ;  /* 0x3f0000001a001423 */ /* 0x000fe20000002015 */
[----:B------:R-:W-:Y:S02]  /*10a0*/  @P2 MOV R8, 0x437c0000 ;  /* 0x437c000000082802 */ /* 0x000fe40000000f00 */
[----:B------:R-:W-:Y:S01]  /*10b0*/  FSETP.NEU.AND P4, PT, R16, -INF , PT ;  /* 0xff8000001000780b */ /* 0x000fe20003f8d000 */
[----:B------:R-:W-:Y:S01]  /*10c0*/  @P1 FFMA.RM R0, R0, R23, 12582913 ;  /* 0x4b40000100001423 */ /* 0x000fe20000004017 */
[----:B------:R-:W-:Y:S02]  /*10d0*/  @P3 IMAD.MOV.U32 R23, RZ, RZ, 0x437c0000 ;  /* 0x437c0000ff173424 */ /* 0x000fe400078e00ff */
[----:B--2---:R-:W-:Y:S01]  /*10e0*/  @P5 FFMA R14, R17, R9, R14 ;  /* 0x00000009110e5223 */ /* 0x004fe2000000000e */
[----:B------:R-:W-:Y:S01]  /*10f0*/  @P2 FFMA.SAT R9, R24, R25, 0.5 ;  /* 0x3f00000018092423 */ /* 0x000fe20000002019 */
[----:B------:R-:W-:-:S02]  /*1100*/  @P3 MOV R17, 0x3bbb989d ;  /* 0x3bbb989d00113802 */ /* 0x000fc40000000f00 */
[----:B------:R-:W-:Y:S01]  /*1110*/  FSETP.NEU.AND P5, PT, R18, -INF , PT ;  /* 0xff8000001200780b */ /* 0x000fe20003fad000 */
[----:B------:R-:W-:Y:S02]  /*1120*/  @P2 FFMA.RM R9, R9, R8, 12582913 ;  /* 0x4b40000109092423 */ /* 0x000fe40000004008 */
[----:B------:R-:W-:Y:S01]  /*1130*/  @P3 FFMA.SAT R8, R22, R17, 0.5 ;  /* 0x3f00000016083423 */ /* 0x000fe20000002011 */
[----:B------:R-:W-:Y:S01]  /*1140*/  @P1 FADD R17, R0, -12583039 ;  /* 0xcb40007f00111421 */ /* 0x000fe20000000000 */
[C---:B------:R-:W-:Y:S01]  /*1150*/  @P2 FADD R21, R9.reuse, -12583039 ;  /* 0xcb40007f09152421 */ /* 0x040fe20000000000 */
[----:B------:R-:W-:Y:S02]  /*1160*/  @P2 IMAD.SHL.U32 R9, R9, 0x800000, RZ ;  /* 0x0080000009092824 */ /* 0x000fe400078e00ff */
[----:B------:R-:W-:Y:S01]  /*1170*/  @P3 FFMA.RM R8, R8, R23, 12582913 ;  /* 0x4b40000108083423 */ /* 0x000fe20000004017 */
[----:B------:R-:W-:Y:S01]  /*1180*/  @P1 FFMA R17, R26, 1.4426950216293334961, -R17 ;  /* 0x3fb8aa3b1a111823 */ /* 0x000fe20000000811 */
[----:B------:R-:W-:-:S02]  /*1190*/  @P2 FFMA R21, R24, 1.4426950216293334961, -R21 ;  /* 0x3fb8aa3b18152823 */ /* 0x000fc40000000815 */
[----:B------:R-:W-:Y:S01]  /*11a0*/  @P3 FADD R23, R8, -12583039 ;  /* 0xcb40007f08173421 */ /* 0x000fe20000000000 */
[----:B------:R-:W-:Y:S01]  /*11b0*/  @P1 FFMA R17, R26, 1.925963033500011079e-08, R17 ;  /* 0x32a570601a111823 */ /* 0x000fe20000000011 */
[----:B------:R-:W-:Y:S01]  /*11c0*/  @P2 FFMA R24, R24, 1.925963033500011079e-08, R21 ;  /* 0x32a5706018182823 */ /* 0x000fe20000000015 */
[----:B------:R-:W-:Y:S01]  /*11d0*/  @P4 MOV R26, 0x3bbb989d ;  /* 0x3bbb989d001a4802 */ /* 0x000fe20000000f00 */
[C---:B------:R-:W-:Y:S01]  /*11e0*/  @P3 FFMA R23, R22.reuse, 1.4426950216293334961, -R23 ;  /* 0x3fb8aa3b16173823 */ /* 0x040fe20000000817 */
[C---:B------:R-:W-:Y:S01]  /*11f0*/  @P4 FADD R21, -R5.reuse, R16 ;  /* 0x0000001005154221 */ /* 0x040fe20000000100 */
[----:B------:R-:W-:Y:S01]  /*1200*/  @P5 IMAD.MOV.U32 R27, RZ, RZ, 0x3bbb989d ;  /* 0x3bbb989dff1b5424 */ /* 0x000fe200078e00ff */
[----:B------:R-:W0:Y:S01]  /*1210*/  @P1 MUFU.EX2 R17, R17 ;  /* 0x0000001100111308 */ /* 0x000e220000000800 */
[----:B------:R-:W-:Y:S01]  /*1220*/  @P3 FFMA R25, R22, 1.925963033500011079e-08, R23 ;  /* 0x32a5706016193823 */ /* 0x000fe20000000017 */
[----:B------:R-:W-:Y:S01]  /*1230*/  @P5 FADD R22, -R5, R18 ;  /* 0x0000001205165221 */ /* 0x000fe20000000100 */
[----:B------:R-:W-:Y:S01]  /*1240*/  @P4 MOV R23, 0x437c0000 ;  /* 0x437c000000174802 */ /* 0x000fe20000000f00 */
[----:B------:R-:W-:-:S02]  /*1250*/  @P4 FFMA.SAT R16, R21, R26, 0.5 ;  /* 0x3f00000015104423 */ /* 0x000fc4000000201a */
[----:B------:R-:W-:Y:S01]  /*1260*/  @P5 FFMA.SAT R18, R22, R27, 0.5 ;  /* 0x3f00000016125423 */ /* 0x000fe2000000201b */
[----:B------:R-:W-:Y:S01]  /*1270*/  @P5 MOV R27, 0x437c0000 ;  /* 0x437c0000001b5802 */ /* 0x000fe20000000f00 */
[----:B------:R-:W-:Y:S01]  /*1280*/  @P4 FFMA.RM R16, R16, R23, 12582913 ;  /* 0x4b40000110104423 */ /* 0x000fe20000004017 */
[----:B------:R-:W-:Y:S03]  /*1290*/  @P3 MUFU.EX2 R25, R25 ;  /* 0x0000001900193308 */ /* 0x000fe60000000800 */
[----:B------:R-:W-:Y:S01]  /*12a0*/  @P4 FADD R26, R16, -12583039 ;  /* 0xcb40007f101a4421 */ /* 0x000fe20000000000 */
[----:B------:R-:W-:-:S03]  /*12b0*/  @P5 FFMA.RM R18, R18, R27, 12582913 ;  /* 0x4b40000112125423 */ /* 0x000fc6000000401b */
[C---:B------:R-:W-:Y:S01]  /*12c0*/  @P4 FFMA R26, R21.reuse, 1.4426950216293334961, -R26 ;  /* 0x3fb8aa3b151a4823 */ /* 0x040fe2000000081a */
[----:B------:R-:W-:Y:S01]  /*12d0*/  @P5 FADD R27, R18, -12583039 ;  /* 0xcb40007f121b5421 */ /* 0x000fe20000000000 */
[----:B------:R-:W2:Y:S02]  /*12e0*/  @P2 MUFU.EX2 R23, R24 ;  /* 0x0000001800172308 */ /* 0x000ea40000000800 */
[----:B------:R-:W-:Y:S01]  /*12f0*/  @P4 FFMA R21, R21, 1.925963033500011079e-08, R26 ;  /* 0x32a5706015154823 */ /* 0x000fe2000000001a */
[----:B------:R-:W-:Y:S01]  /*1300*/  @P5 FFMA R29, R22, 1.4426950216293334961, -R27 ;  /* 0x3fb8aa3b161d5823 */ /* 0x000fe2000000081b */
[----:B------:R-:W-:Y:S02]  /*1310*/  @P1 SHF.L.U32 R27, R0, 0x17, RZ ;  /* 0x00000017001b1819 */ /* 0x000fe400000006ff */
[----:B------:R-:W-:Y:S01]  /*1320*/  LOP3.LUT R0, R13, 0x3fffff8, RZ, 0xc0, !PT ;  /* 0x03fffff80d007812 */ /* 0x000fe200078ec0ff */
[----:B------:R-:W-:Y:S01]  /*1330*/  @P5 FFMA R29, R22, 1.925963033500011079e-08, R29 ;  /* 0x32a57060161d5823 */ /* 0x000fe2000000001d */
[----:B------:R-:W3:Y:S01]  /*1340*/  @P4 MUFU.EX2 R21, R21 ;  /* 0x0000001500154308 */ /* 0x000ee20000000800 */
[----:B0-----:R-:W-:Y:S01]  /*1350*/  @P1 FFMA R14, R27, R17, R14 ;  /* 0x000000111b0e1223 */ /* 0x001fe2000000000e */
[----:B------:R-:W-:-:S02]  /*1360*/  FSETP.NEU.AND P1, PT, R20, -INF , PT ;  /* 0xff8000001400780b */ /* 0x000fc40003f2d000 */
[----:B------:R-:W-:Y:S02]  /*1370*/  @P3 SHF.L.U32 R17, R8, 0x17, RZ ;  /* 0x0000001708113819 */ /* 0x000fe400000006ff */
[----:B------:R-:W-:Y:S02]  /*1380*/  IADD3 R0, PT, PT, -R0, 0x8, RZ ;  /* 0x0000000800007810 */ /* 0x000fe40007ffe1ff */
[----:B------:R-:W0:Y:S01]  /*1390*/  @P5 MUFU.EX2 R29, R29 ;  /* 0x0000001d001d5308 */ /* 0x000e220000000800 */
[----:B--2---:R-:W-:Y:S01]  /*13a0*/  @P2 FFMA R14, R9, R23, R14 ;  /* 0x00000017090e2223 */ /* 0x004fe2000000000e */
[----:B------:R-:W-:Y:S02]  /*13b0*/  @P4 SHF.L.U32 R9, R16, 0x17, RZ ;  /* 0x0000001710094819 */ /* 0x000fe400000006ff */
[----:B------:R-:W-:Y:S01]  /*13c0*/  ISETP.NE.AND P2, PT, R0, RZ, PT ;  /* 0x000000ff0000720c */ /* 0x000fe20003f45270 */
[----:B------:R-:W-:Y:S01]  /*13d0*/  @P3 FFMA R14, R17, R25, R14 ;  /* 0x00000019110e3223 */ /* 0x000fe2000000000e */
[----:B------:R-:W-:-:S03]  /*13e0*/  @P5 IMAD.SHL.U32 R17, R18, 0x800000, RZ ;  /* 0x0080000012115824 */ /* 0x000fc600078e00ff */
[----:B---3--:R-:W-:-:S04]  /*13f0*/  @P4 FFMA R14, R9, R21, R14 ;  /* 0x00000015090e4223 */ /* 0x008fc8000000000e */
[----:B0-----:R-:W-:Y:S01]  /*1400*/  @P5 FFMA R14, R17, R29, R14 ;  /* 0x0000001d110e5223 */ /* 0x001fe2000000000e */
[----:B------:R-:W-:Y:S06]  /*1410*/  @!P1 BRA `(.L_x_24) ;  /* 0x00000000002c9947 */ /* 0x000fec0003800000 */
[----:B------:R-:W-:Y:S01]  /*1420*/  HFMA2 R17, -RZ, RZ, 3.7421875, 0 ;  /* 0x437c0000ff117431 */ /* 0x000fe200000001ff */
[----:B------:R-:W-:Y:S01]  /*1430*/  MOV R9, 0x3bbb989d ;  /* 0x3bbb989d00097802 */ /* 0x000fe20000000f00 */
[----:B------:R-:W-:-:S04]  /*1440*/  FADD R20, -R5, R20 ;  /* 0x0000001405147221 */ /* 0x000fc80000000100 */
[----:B------:R-:W-:-:S04]  /*1450*/  FFMA.SAT R8, R20, R9, 0.5 ;  /* 0x3f00000014087423 */ /* 0x000fc80000002009 */
[----:B------:R-:W-:-:S04]  /*1460*/  FFMA.RM R8, R8, R17, 12582913 ;  /* 0x4b40000108087423 */ /* 0x000fc80000004011 */
[C---:B------:R-:W-:Y:S01]  /*1470*/  FADD R9, R8.reuse, -12583039 ;  /* 0xcb40007f08097421 */ /* 0x040fe20000000000 */
[----:B------:R-:W-:-:S03]  /*1480*/  IMAD.SHL.U32 R17, R8, 0x800000, RZ ;  /* 0x0080000008117824 */ /* 0x000fc600078e00ff */
[----:B------:R-:W-:-:S04]  /*1490*/  FFMA R9, R20, 1.4426950216293334961, -R9 ;  /* 0x3fb8aa3b14097823 */ /* 0x000fc80000000809 */
[----:B------:R-:W-:-:S06]  /*14a0*/  FFMA R9, R20, 1.925963033500011079e-08, R9 ;  /* 0x32a5706014097823 */ /* 0x000fcc0000000009 */
[----:B------:R-:W0:Y:S02]  /*14b0*/  MUFU.EX2 R9, R9 ;  /* 0x0000000900097308 */ /* 0x000e240000000800 */
[----:B0-----:R-:W-:-:S07]  /*14c0*/  FFMA R14, R17, R9, R14 ;  /* 0x00000009110e7223 */ /* 0x001fce000000000e */
.L_x_24:
[----:B------:R-:W-:Y:S05]  /*14d0*/  BSYNC.RECONVERGENT B2 ;  /* 0x0000000000027941 */ /* 0x000fea0003800200 */
.L_x_23:
[----:B------:R-:W-:Y:S01]  /*14e0*/  IADD3 R17, PT, PT, R4, 0x400, RZ ;  /* 0x0000040004117810 */ /* 0x000fe20007ffe0ff */
[----:B------:R-:W-:Y:S06]  /*14f0*/  @!P2 BRA `(.L_x_22) ;  /* 0x0000000400c8a947 */ /* 0x000fec0003800000 */
[----:B------:R-:W-:-:S07]  /*1500*/  IADD3 R15, PT, PT, R15, 0x400, RZ ;  /* 0x000004000f0f7810 */ /* 0x000fce0007ffe0ff */
.L_x_27:
        /* <DEDUP_REMOVED lines=8> */
[----:B------:R0:W5:Y:S01]  /*1590*/  LDG.E R16, desc[UR8][R8.64+0x600] ;  /* 0x0006000808107981 */ /* 0x000162000c1e1900 */
[----:B------:R-:W-:Y:S01]  /*15a0*/  IADD3 R0, PT, PT, R0, 0x8, RZ ;  /* 0x0000000800007810 */ /* 0x000fe20007ffe0ff */
[----:B------:R-:W-:Y:S01]  /*15b0*/  BSSY.RECONVERGENT B2, `(.L_x_25) ;  /* 0x0000063000027945 */ /* 0x000fe20003800200 */
[----:B--2---:R-:W-:-:S02]  /*15c0*/  FSETP.NEU.AND P2, PT, R21, -INF , PT ;  /* 0xff8000001500780b */ /* 0x004fc40003f4d000 */
[----:B---3--:R-:W-:Y:S02]  /*15d0*/  FSETP.NEU.AND P4, PT, R28, -INF , PT ;  /* 0xff8000001c00780b */ /* 0x008fe40003f8d000 */
[----:B----4-:R-:W-:-:S09]  /*15e0*/  FSETP.NEU.AND P1, PT, R26, -INF , PT ;  /* 0xff8000001a00780b */ /* 0x010fd20003f2d000 */
[----:B------:R-:W-:Y:S02]  /*15f0*/  @P2 IMAD.MOV.U32 R23, RZ, RZ, 0x3bbb989d ;  /* 0x3bbb989dff172424 */ /* 0x000fe400078e00ff */
[----:B------:R-:W-:Y:S01]  /*1600*/  @P2 FADD R21, -R5, R21 ;  /* 0x0000001505152221 */ /* 0x000fe20000000100 */
[----:B------:R-:W-:Y:S01]  /*1610*/  @P2 MOV R25, 0x437c0000 ;  /* 0x437c000000192802 */ /* 0x000fe20000000f00 */
[----:B0-----:R-:W-:Y:S02]  /*1620*/  @P4 IMAD.MOV.U32 R9, RZ, RZ, 0x3bbb989d ;  /* 0x3bbb989dff094424 */ /* 0x001fe400078e00ff */
[----:B------:R-:W-:Y:S01]  /*1630*/  @P2 FFMA.SAT R23, R21, R23, 0.5 ;  /* 0x3f00000015172423 */ /* 0x000fe20000002017 */
[----:B------:R-:W-:Y:S01]  /*1640*/  @P4 FADD R28, -R5, R28 ;  /* 0x0000001c051c4221 */ /* 0x000fe20000000100 */
[----:B------:R-:W-:Y:S02]  /*1650*/  @P4 MOV R8, 0x437c0000 ;  /* 0x437c000000084802 */ /* 0x000fe40000000f00 */
[----:B------:R-:W-:Y:S01]  /*1660*/  @P2 FFMA.RM R23, R23, R25, 12582913 ;  /* 0x4b40000117172423 */ /* 0x000fe20000004019 */
[----:B------:R-:W-:Y:S01]  /*1670*/  @P4 FFMA.SAT R9, R28, R9, 0.5 ;  /* 0x3f0000001c094423 */ /* 0x000fe20000002009 */
[----:B-----5:R-:W-:-:S02]  /*1680*/  FSETP.NEU.AND P3, PT, R22, -INF , PT ;  /* 0xff8000001600780b */ /* 0x020fc40003f6d000 */
[C---:B------:R-:W-:Y:S01]  /*1690*/  @P2 FADD R25, R23.reuse, -12583039 ;  /* 0xcb40007f17192421 */ /* 0x040fe20000000000 */
[----:B------:R-:W-:Y:S01]  /*16a0*/  @P2 SHF.L.U32 R23, R23, 0x17, RZ ;  /* 0x0000001717172819 */ /* 0x000fe200000006ff */
[----:B------:R-:W-:Y:S01]  /*16b0*/  @P4 FFMA.RM R9, R9, R8, 12582913 ;  /* 0x4b40000109094423 */ /* 0x000fe20000004008 */
[----:B------:R-:W-:Y:S01]  /*16c0*/  FSETP.NEU.AND P5, PT, R18, -INF , PT ;  /* 0xff8000001200780b */ /* 0x000fe20003fad000 */
[----:B------:R-:W-:-:S04]  /*16d0*/  @P2 FFMA R25, R21, 1.4426950216293334961, -R25 ;  /* 0x3fb8aa3b15192823 */ /* 0x000fc80000000819 */
[----:B------:R-:W-:Y:S01]  /*16e0*/  @P2 FFMA R25, R21, 1.925963033500011079e-08, R25 ;  /* 0x32a5706015192823 */ /* 0x000fe20000000019 */
[C---:B------:R-:W-:Y:S02]  /*16f0*/  @P1 FADD R21, -R5.reuse, R26 ;  /* 0x0000001a05151221 */ /* 0x040fe40000000100 */
[----:B------:R-:W-:-:S03]  /*1700*/  @P3 FADD R22, -R5, R22 ;  /* 0x0000001605163221 */ /* 0x000fc60000000100 */
[----:B------:R-:W0:Y:S02]  /*1710*/  @P2 MUFU.EX2 R25, R25 ;  /* 0x0000001900192308 */ /* 0x000e240000000800 */
[----:B------:R-:W-:Y:S02]  /*1720*/  @P5 IMAD.MOV.U32 R29, RZ, RZ, 0x3bbb989d ;  /* 0x3bbb989dff1d5424 */ /* 0x000fe400078e00ff */
[----:B0-----:R-:W-:Y:S01]  /*1730*/  @P2 FFMA R14, R23, R25, R14 ;  /* 0x00000019170e2223 */ /* 0x001fe2000000000e */
[----:B------:R-:W-:Y:S01]  /*1740*/  @P1 MOV R23, 0x3bbb989d ;  /* 0x3bbb989d00171802 */ /* 0x000fe20000000f00 */
[----:B------:R-:W-:Y:S01]  /*1750*/  @P1 IMAD.MOV.U32 R25, RZ, RZ, 0x437c0000 ;  /* 0x437c0000ff191424 */ /* 0x000fe200078e00ff */
[----:B------:R-:W-:-:S03]  /*1760*/  FSETP.NEU.AND P2, PT, R24, -INF , PT ;  /* 0xff8000001800780b */ /* 0x000fc60003f4d000 */
[----:B------:R-:W-:Y:S01]  /*1770*/  @P1 FFMA.SAT R8, R21, R23, 0.5 ;  /* 0x3f00000015081423 */ /* 0x000fe20000002017 */
[C---:B------:R-:W-:Y:S01]  /*1780*/  @P4 FADD R23, R9.reuse, -12583039 ;  /* 0xcb40007f09174421 */ /* 0x040fe20000000000 */
[----:B------:R-:W-:Y:S02]  /*1790*/  @P4 SHF.L.U32 R9, R9, 0x17, RZ ;  /* 0x0000001709094819 */ /* 0x000fe400000006ff */
[----:B------:R-:W-:Y:S01]  /*17a0*/  @P1 FFMA.RM R8, R8, R25, 12582913 ;  /* 0x4b40000108081423 */ /* 0x000fe20000004019 */
[----:B------:R-:W-:-:S03]  /*17b0*/  @P4 FFMA R23, R28, 1.4426950216293334961, -R23 ;  /* 0x3fb8aa3b1c174823 */ /* 0x000fc60000000817 */
[----:B------:R-:W-:Y:S01]  /*17c0*/  @P1 FADD R26, R8, -12583039 ;  /* 0xcb40007f081a1421 */ /* 0x000fe20000000000 */
[----:B------:R-:W-:Y:S01]  /*17d0*/  @P4 FFMA R23, R28, 1.925963033500011079e-08, R23 ;  /* 0x32a570601c174823 */ /* 0x000fe20000000017 */
[----:B------:R-:W-:Y:S01]  /*17e0*/  @P2 MOV R25, 0x3bbb989d ;  /* 0x3bbb989d00192802 */ /* 0x000fe20000000f00 */
[----:B------:R-:W-:Y:S01]  /*17f0*/  @P2 FADD R24, -R5, R24 ;  /* 0x0000001805182221 */ /* 0x000fe20000000100 */
[----:B------:R-:W-:-:S03]  /*1800*/  @P1 FFMA R26, R21, 1.4426950216293334961, -R26 ;  /* 0x3fb8aa3b151a1823 */ /* 0x000fc6000000081a */
[----:B------:R-:W0:Y:S01]  /*1810*/  @P4 MUFU.EX2 R23, R23 ;  /* 0x0000001700174308 */ /* 0x000e220000000800 */
[----:B------:R-:W-:Y:S01]  /*1820*/  @P1 FFMA R21, R21, 1.925963033500011079e-08, R26 ;  /* 0x32a5706015151823 */ /* 0x000fe2000000001a */
[----:B------:R-:W-:-:S06]  /*1830*/  @P2 IMAD.MOV.U32 R26, RZ, RZ, 0x437c0000 ;  /* 0x437c0000ff1a2424 */ /* 0x000fcc00078e00ff */
[----:B------:R-:W2:Y:S01]  /*1840*/  @P1 MUFU.EX2 R21, R21 ;  /* 0x0000001500151308 */ /* 0x000ea20000000800 */
[----:B0-----:R-:W-:Y:S01]  /*1850*/  @P4 FFMA R14, R9, R23, R14 ;  /* 0x00000017090e4223 */ /* 0x001fe2000000000e */
[----:B------:R-:W-:Y:S01]  /*1860*/  @P2 FFMA.SAT R9, R24, R25, 0.5 ;  /* 0x3f00000018092423 */ /* 0x000fe20000002019 */
[----:B------:R-:W-:Y:S02]  /*1870*/  @P1 SHF.L.U32 R23, R8, 0x17, RZ ;  /* 0x0000001708171819 */ /* 0x000fe400000006ff */
[----:B------:R-:W-:Y:S01]  /*1880*/  FSETP.NEU.AND P4, PT, R20, -INF , PT ;  /* 0xff8000001400780b */ /* 0x000fe20003f8d000 */
[----:B------:R-:W-:Y:S01]  /*1890*/  @P2 FFMA.RM R8, R9, R26, 12582913 ;  /* 0x4b40000109082423 */ /* 0x000fe2000000401a */
[----:B------:R-:W-:Y:S01]  /*18a0*/  @P3 MOV R9, 0x3bbb989d ;  /* 0x3bbb989d00093802 */ /* 0x000fe20000000f00 */
[----:B------:R-:W-:Y:S02]  /*18b0*/  @P3 IMAD.MOV.U32 R26, RZ, RZ, 0x437c0000 ;  /* 0x437c0000ff1a3424 */ /* 0x000fe400078e00ff */
[----:B--2---:R-:W-:Y:S01]  /*18c0*/  @P1 FFMA R14, R23, R21, R14 ;  /* 0x00000015170e1223 */ /* 0x004fe2000000000e */
[----:B------:R-:W-:Y:S01]  /*18d0*/  @P2 FADD R21, R8, -12583039 ;  /* 0xcb40007f08152421 */ /* 0x000fe20000000000 */
[----:B------:R-:W-:Y:S01]  /*18e0*/  FSETP.NEU.AND P1, PT, R16, -INF , PT ;  /* 0xff8000001000780b */ /* 0x000fe20003f2d000 */
[----:B------:R-:W-:-:S02]  /*18f0*/  @P3 FFMA.SAT R9, R22, R9, 0.5 ;  /* 0x3f00000016093423 */ /* 0x000fc40000002009 */
[C---:B------:R-:W-:Y:S02]  /*1900*/  @P2 FFMA R21, R24.reuse, 1.4426950216293334961, -R21 ;  /* 0x3fb8aa3b18152823 */ /* 0x040fe40000000815 */
[----:B------:R-:W-:Y:S01]  /*1910*/  @P3 FFMA.RM R9, R9, R26, 12582913 ;  /* 0x4b40000109093423 */ /* 0x000fe2000000401a */
[----:B------:R-:W-:Y:S01]  /*1920*/  @P4 MOV R26, 0x3bbb989d ;  /* 0x3bbb989d001a4802 */ /* 0x000fe20000000f00 */
[----:B------:R-:W-:Y:S02]  /*1930*/  @P4 FADD R23, -R5, R20 ;  /* 0x0000001405174221 */ /* 0x000fe40000000100 */
[----:B------:R-:W-:Y:S01]  /*1940*/  @P3 FADD R25, R9, -12583039 ;  /* 0xcb40007f09193421 */ /* 0x000fe20000000000 */
[----:B------:R-:W-:Y:S01]  /*1950*/  @P5 FADD R20, -R5, R18 ;  /* 0x0000001205145221 */ /* 0x000fe20000000100 */
[----:B------:R-:W-:Y:S01]  /*1960*/  @P4 MOV R27, 0x437c0000 ;  /* 0x437c0000001b4802 */ /* 0x000fe20000000f00 */
[----:B------:R-:W-:Y:S01]  /*1970*/  @P2 FFMA R21, R24, 1.925963033500011079e-08, R21 ;  /* 0x32a5706018152823 */ /* 0x000fe20000000015 */
[----:B------:R-:W-:Y:S01]  /*1980*/  @P3 FFMA R25, R22, 1.4426950216293334961, -R25 ;  /* 0x3fb8aa3b16193823 */ /* 0x000fe20000000819 */
[----:B------:R-:W-:Y:S01]  /*1990*/  @P4 FFMA.SAT R18, R23, R26, 0.5 ;  /* 0x3f00000017124423 */ /* 0x000fe2000000201a */
[----:B------:R-:W-:-:S02]  /*19a0*/  @P3 IMAD.SHL.U32 R9, R9, 0x800000, RZ ;  /* 0x0080000009093824 */ /* 0x000fc400078e00ff */
[----:B------:R-:W-:Y:S01]  /*19b0*/  @P3 FFMA R24, R22, 1.925963033500011079e-08, R25 ;  /* 0x32a5706016183823 */ /* 0x000fe20000000019 */
[----:B------:R-:W-:Y:S01]  /*19c0*/  @P5 MOV R25, 0x437c0000 ;  /* 0x437c000000195802 */ /* 0x000fe20000000f00 */
[----:B------:R-:W-:Y:S01]  /*19d0*/  @P5 FFMA.SAT R22, R20, R29, 0.5 ;  /* 0x3f00000014165423 */ /* 0x000fe2000000201d */
[----:B------:R-:W-:Y:S01]  /*19e0*/  @P4 FFMA.RM R18, R18, R27, 12582913 ;  /* 0x4b40000112124423 */ /* 0x000fe2000000401b */
[----:B------:R-:W0:Y:S01]  /*19f0*/  @P2 MUFU.EX2 R21, R21 ;  /* 0x0000001500152308 */ /* 0x000e220000000800 */
[----:B------:R-:W-:Y:S01]  /*1a00*/  @P2 SHF.L.U32 R29, R8, 0x17, RZ ;  /* 0x00000017081d2819 */ /* 0x000fe200000006ff */
[----:B------:R-:W-:Y:S01]  /*1a10*/  @P5 FFMA.RM R22, R22, R25, 12582913 ;  /* 0x4b40000116165423 */ /* 0x000fe20000004019 */
[----:B------:R-:W-:-:S03]  /*1a20*/  @P4 FADD R26, R18, -12583039 ;  /* 0xcb40007f121a4421 */ /* 0x000fc60000000000 */
[----:B------:R-:W-:Y:S01]  /*1a30*/  @P5 FADD R25, R22, -12583039 ;  /* 0xcb40007f16195421 */ /* 0x000fe20000000000 */
[----:B------:R-:W-:-:S03]  /*1a40*/  @P4 FFMA R26, R23, 1.4426950216293334961, -R26 ;  /* 0x3fb8aa3b171a4823 */ /* 0x000fc6000000081a */
[C---:B------:R-:W-:Y:S01]  /*1a50*/  @P5 FFMA R27, R20.reuse, 1.4426950216293334961, -R25 ;  /* 0x3fb8aa3b141b5823 */ /* 0x040fe20000000819 */
[----:B------:R-:W-:Y:S02]  /*1a60*/  @P4 FFMA R26, R23, 1.925963033500011079e-08, R26 ;  /* 0x32a57060171a4823 */ /* 0x000fe4000000001a */
[----:B------:R-:W2:Y:S01]  /*1a70*/  @P3 MUFU.EX2 R23, R24 ;  /* 0x0000001800173308 */ /* 0x000ea20000000800 */
[----:B------:R-:W-:Y:S01]  /*1a80*/  @P5 FFMA R27, R20, 1.925963033500011079e-08, R27 ;  /* 0x32a57060141b5823 */ /* 0x000fe2000000001b */
[----:B0-----:R-:W-:Y:S01]  /*1a90*/  @P2 FFMA R14, R29, R21, R14 ;  /* 0x000000151d0e2223 */ /* 0x001fe2000000000e */
[----:B------:R-:W-:Y:S02]  /*1aa0*/  @P4 SHF.L.U32 R21, R18, 0x17, RZ ;  /* 0x0000001712154819 */ /* 0x000fe400000006ff */
[----:B------:R-:W-:-:S03]  /*1ab0*/  ISETP.NE.AND P2, PT, R0, RZ, PT ;  /* 0x000000ff0000720c */ /* 0x000fc60003f45270 */
[----:B------:R-:W0:Y:S08]  /*1ac0*/  @P4 MUFU.EX2 R25, R26 ;  /* 0x0000001a00194308 */ /* 0x000e300000000800 */
[----:B------:R-:W3:Y:S01]  /*1ad0*/  @P5 MUFU.EX2 R27, R27 ;  /* 0x0000001b001b5308 */ /* 0x000ee20000000800 */
[----:B--2---:R-:W-:Y:S01]  /*1ae0*/  @P3 FFMA R14, R9, R23, R14 ;  /* 0x00000017090e3223 */ /* 0x004fe2000000000e */
[----:B------:R-:W-:-:S03]  /*1af0*/  @P5 IMAD.SHL.U32 R9, R22, 0x800000, RZ ;  /* 0x0080000016095824 */ /* 0x000fc600078e00ff */
[----:B0-----:R-:W-:-:S04]  /*1b00*/  @P4 FFMA R14, R21, R25, R14 ;  /* 0x00000019150e4223 */ /* 0x001fc8000000000e */
[----:B---3--:R-:W-:Y:S01]  /*1b10*/  @P5 FFMA R14, R9, R27, R14 ;  /* 0x0000001b090e5223 */ /* 0x008fe2000000000e */
[----:B------:R-:W-:Y:S06]  /*1b20*/  @!P1 BRA `(.L_x_26) ;  /* 0x00000000002c9947 */ /* 0x000fec0003800000 */
[----:B------:R-:W-:Y:S02]  /*1b30*/  HFMA2 R9, -RZ, RZ, 0.96630859375, -0.0022525787353515625 ;  /* 0x3bbb989dff097431 */ /* 0x000fe400000001ff */
[----:B------:R-:W-:Y:S01]  /*1b40*/  FADD R16, -R5, R16 ;  /* 0x0000001005107221 */ /* 0x000fe20000000100 */
[----:B------:R-:W-:-:S03]  /*1b50*/  MOV R21, 0x437c0000 ;  /* 0x437c000000157802 */ /* 0x000fc60000000f00 */
        /* <DEDUP_REMOVED lines=8> */
.L_x_26:
[----:B------:R-:W-:Y:S05]  /*1be0*/  BSYNC.RECONVERGENT B2 ;  /* 0x0000000000027941 */ /* 0x000fea0003800200 */
.L_x_25:
[----:B------:R-:W-:Y:S02]  /*1bf0*/  IADD3 R17, PT, PT, R17, 0x400, RZ ;  /* 0x0000040011117810 */ /* 0x000fe40007ffe0ff */
[----:B------:R-:W-:Y:S01]  /*1c00*/  IADD3 R15, PT, PT, R15, 0x400, RZ ;  /* 0x000004000f0f7810 */ /* 0x000fe20007ffe0ff */
[----:B------:R-:W-:Y:S06]  /*1c10*/  @P2 BRA `(.L_x_27) ;  /* 0xfffffff8003c2947 */ /* 0x000fec000383ffff */
.L_x_22:
[----:B------:R-:W-:Y:S05]  /*1c20*/  BSYNC.RECONVERGENT B1 ;  /* 0x0000000000017941 */ /* 0x000fea0003800200 */
.L_x_21:
[----:B------:R-:W-:-:S13]  /*1c30*/  ISETP.NE.AND P1, PT, R19, RZ, PT ;  /* 0x000000ff1300720c */ /* 0x000fda0003f25270 */
[----:B------:R-:W-:Y:S05]  /*1c40*/  @!P1 BRA `(.L_x_20) ;  /* 0x0000000400f09947 */ /* 0x000fea0003800000 */
[----:B------:R-:W-:Y:S01]  /*1c50*/  ISETP.GE.U32.AND P1, PT, R19, 0x4, PT ;  /* 0x000000041300780c */ /* 0x000fe20003f26070 */
[----:B------:R-:W-:-:S12]  /*1c60*/  BSSY.RECONVERGENT B1, `(.L_x_28) ;  /* 0x000003e000017945 */ /* 0x000fd80003800200 */
[----:B------:R-:W-:Y:S05]  /*1c70*/  @!P1 BRA `(.L_x_29) ;  /* 0x0000000000f09947 */ /* 0x000fea0003800000 */
[----:B------:R-:W4:Y:S01]  /*1c80*/  LDC.64 R18, c[0x0][0x380] ;  /* 0x0000e000ff127b82 */ /* 0x000f220000000a00 */
[----:B------:R-:W5:Y:S02]  /*1c90*/  LDCU UR5, c[0x0][0x38c] ;  /* 0x00007180ff0577ac */ /* 0x000f640008000800 */
[----:B-----5:R-:W-:-:S04]  /*1ca0*/  IMAD R3, R6, UR5, R17 ;  /* 0x0000000506037c24 */ /* 0x020fc8000f8e0211 */
[----:B----4-:R-:W-:-:S05]  /*1cb0*/  IMAD.WIDE R18, R3, 0x4, R18 ;  /* 0x0000000403127825 */ /* 0x010fca00078e0212 */
[----:B------:R-:W4:Y:S04]  /*1cc0*/  LDG.E R2, desc[UR8][R18.64] ;  /* 0x0000000812027981 */ /* 0x000f28000c1e1900 */
[----:B0-----:R-:W5:Y:S04]  /*1cd0*/  LDG.E R8, desc[UR8][R18.64+0x200] ;  /* 0x0002000812087981 */ /* 0x001f68000c1e1900 */
[----:B------:R-:W2:Y:S04]  /*1ce0*/  LDG.E R20, desc[UR8][R18.64+0x400] ;  /* 0x0004000812147981 */ /* 0x000ea8000c1e1900 */
[----:B------:R0:W3:Y:S01]  /*1cf0*/  LDG.E R0, desc[UR8][R18.64+0x600] ;  /* 0x0006000812007981 */ /* 0x0000e2000c1e1900 */
[----:B------:R-:W-:Y:S01]  /*1d00*/  BSSY.RECONVERGENT B2, `(.L_x_30) ;  /* 0x0000032000027945 */ /* 0x000fe20003800200 */
[----:B----4-:R-:W-:-:S02]  /*1d10*/  FSETP.NEU.AND P1, PT, R2, -INF , PT ;  /* 0xff8000000200780b */ /* 0x010fc40003f2d000 */
[----:B-----5:R-:W-:Y:S02]  /*1d20*/  FSETP.NEU.AND P2, PT, R8, -INF , PT ;  /* 0xff8000000800780b */ /* 0x020fe40003f4d000 */
[----:B--2---:R-:W-:-:S09]  /*1d30*/  FSETP.NEU.AND P3, PT, R20, -INF , PT ;  /* 0xff8000001400780b */ /* 0x004fd20003f6d000 */
[----:B------:R-:W-:Y:S02]  /*1d40*/  @P1 IMAD.MOV.U32 R16, RZ, RZ, 0x3bbb989d ;  /* 0x3bbb989dff101424 */ /* 0x000fe400078e00ff */
[----:B---3--:R-:W-:Y:S01]  /*1d50*/  @P1 FADD R15, -R5, R2 ;  /* 0x00000002050f1221 */ /* 0x008fe20000000100 */
[----:B------:R-:W-:Y:S02]  /*1d60*/  @P1 MOV R3, 0x437c0000 ;  /* 0x437c000000031802 */ /* 0x000fe40000000f00 */
[----:B------:R-:W-:Y:S01]  /*1d70*/  @P2 MOV R9, 0x3bbb989d ;  /* 0x3bbb989d00092802 */ /* 0x000fe20000000f00 */
[----:B------:R-:W-:Y:S01]  /*1d80*/  @P1 FFMA.SAT R2, R15, R16, 0.5 ;  /* 0x3f0000000f021423 */ /* 0x000fe20000002010 */
[C---:B------:R-:W-:Y:S01]  /*1d90*/  @P2 FADD R8, -R5.reuse, R8 ;  /* 0x0000000805082221 */ /* 0x040fe20000000100 */
[----:B0-----:R-:W-:Y:S01]  /*1da0*/  @P2 IMAD.MOV.U32 R18, RZ, RZ, 0x437c0000 ;  /* 0x437c0000ff122424 */ /* 0x001fe200078e00ff */
[----:B------:R-:W-:Y:S01]  /*1db0*/  @P3 MOV R22, 0x3bbb989d ;  /* 0x3bbb989d00163802 */ /* 0x000fe20000000f00 */
[----:B------:R-:W-:Y:S01]  /*1dc0*/  @P1 FFMA.RM R2, R2, R3, 12582913 ;  /* 0x4b40000102021423 */ /* 0x000fe20000004003 */
[----:B------:R-:W-:Y:S01]  /*1dd0*/  @P2 FFMA.SAT R3, R8, R9, 0.5 ;  /* 0x3f00000008032423 */ /* 0x000fe20000002009 */
[----:B------:R-:W-:Y:S01]  /*1de0*/  @P3 FADD R9, -R5, R20 ;  /* 0x0000001405093221 */ /* 0x000fe20000000100 */
[----:B------:R-:W-:Y:S01]  /*1df0*/  @P3 MOV R21, 0x437c0000 ;  /* 0x437c000000153802 */ /* 0x000fe20000000f00 */
[----:B------:R-:W-:Y:S01]  /*1e00*/  @P1 FADD R16, R2, -12583039 ;  /* 0xcb40007f02101421 */ /* 0x000fe20000000000 */
[----:B------:R-:W-:Y:S01]  /*1e10*/  @P2 FFMA.RM R3, R3, R18, 12582913 ;  /* 0x4b40000103032423 */ /* 0x000fe20000004012 */
[----:B------:R-:W-:-:S02]  /*1e20*/  @P3 FFMA.SAT R18, R9, R22, 0.5 ;  /* 0x3f00000009123423 */ /* 0x000fc40000002016 */
[----:B------:R-:W-:Y:S01]  /*1e30*/  @P1 FFMA R16, R15, 1.4426950216293334961, -R16 ;  /* 0x3fb8aa3b0f101823 */ /* 0x000fe20000000810 */
[C---:B------:R-:W-:Y:S01]  /*1e40*/  @P2 FADD R19, R3.reuse, -12583039 ;  /* 0xcb40007f03132421 */ /* 0x040fe20000000000 */
[----:B------:R-:W-:Y:S01]  /*1e50*/  @P3 FFMA.RM R18, R18, R21, 12582913 ;  /* 0x4b40000112123423 */ /* 0x000fe20000004015 */
[----:B------:R-:W-:Y:S01]  /*1e60*/  @P2 SHF.L.U32 R3, R3, 0x17, RZ ;  /* 0x0000001703032819 */ /* 0x000fe200000006ff */
[----:B------:R-:W-:Y:S01]  /*1e70*/  @P1 FFMA R16, R15, 1.925963033500011079e-08, R16 ;  /* 0x32a570600f101823 */ /* 0x000fe20000000010 */
[----:B------:R-:W-:Y:S01]  /*1e80*/  @P2 FFMA R19, R8, 1.4426950216293334961, -R19 ;  /* 0x3fb8aa3b08132823 */ /* 0x000fe20000000813 */
[----:B------:R-:W-:-:S03]  /*1e90*/  @P3 FADD R20, R18, -12583039 ;  /* 0xcb40007f12143421 */ /* 0x000fc60000000000 */
[----:B------:R-:W-:Y:S01]  /*1ea0*/  @P2 FFMA R19, R8, 1.925963033500011079e-08, R19 ;  /* 0x32a5706008132823 */ /* 0x000fe20000000013 */
[----:B------:R-:W0:Y:S01]  /*1eb0*/  @P1 MUFU.EX2 R16, R16 ;  /* 0x0000001000101308 */ /* 0x000e220000000800 */
[----:B------:R-:W-:-:S04]  /*1ec0*/  @P3 FFMA R20, R9, 1.4426950216293334961, -R20 ;  /* 0x3fb8aa3b09143823 */ /* 0x000fc80000000814 */
[----:B------:R-:W-:Y:S01]  /*1ed0*/  @P3 FFMA R20, R9, 1.925963033500011079e-08, R20 ;  /* 0x32a5706009143823 */ /* 0x000fe20000000014 */
[----:B------:R-:W-:Y:S02]  /*1ee0*/  @P1 IMAD.SHL.U32 R9, R2, 0x800000, RZ ;  /* 0x0080000002091824 */ /* 0x000fe400078e00ff */
[----:B------:R-:W2:Y:S08]  /*1ef0*/  @P2 MUFU.EX2 R19, R19 ;  /* 0x0000001300132308 */ /* 0x000eb00000000800 */
[----:B------:R-:W3:Y:S01]  /*1f00*/  @P3 MUFU.EX2 R20, R20 ;  /* 0x0000001400143308 */ /* 0x000ee20000000800 */
[----:B0-----:R-:W-:Y:S01]  /*1f10*/  @P1 FFMA R14, R9, R16, R14 ;  /* 0x00000010090e1223 */ /* 0x001fe2000000000e */
[----:B------:R-:W-:-:S02]  /*1f20*/  FSETP.NEU.AND P1, PT, R0, -INF , PT ;  /* 0xff8000000000780b */ /* 0x000fc40003f2d000 */
[----:B------:R-:W-:Y:S01]  /*1f30*/  @P3 SHF.L.U32 R9, R18, 0x17, RZ ;  /* 0x0000001712093819 */ /* 0x000fe200000006ff */
[----:B--2---:R-:W-:-:S04]  /*1f40*/  @P2 FFMA R14, R3, R19, R14 ;  /* 0x00000013030e2223 */ /* 0x004fc8000000000e */
[----:B---3--:R-:W-:-:S06]  /*1f50*/  @P3 FFMA R14, R9, R20, R14 ;  /* 0x00000014090e3223 */ /* 0x008fcc000000000e */
[----:B------:R-:W-:Y:S05]  /*1f60*/  @!P1 BRA `(.L_x_31) ;  /* 0x00000000002c9947 */ /* 0x000fea0003800000 */
[----:B------:R-:W-:Y:S02]  /*1f70*/  HFMA2 R9, -RZ, RZ, 3.7421875, 0 ;  /* 0x437c0000ff097431 */ /* 0x000fe400000001ff */
[----:B------:R-:W-:Y:S02]  /*1f80*/  IMAD.MOV.U32 R3, RZ, RZ, 0x3bbb989d ;  /* 0x3bbb989dff037424 */ /* 0x000fe400078e00ff */
[----:B------:R-:W-:-:S04]  /*1f90*/  FADD R0, -R5, R0 ;  /* 0x0000000005007221 */ /* 0x000fc80000000100 */
[----:B------:R-:W-:-:S04]  /*1fa0*/  FFMA.SAT R2, R0, R3, 0.5 ;  /* 0x3f00000000027423 */ /* 0x000fc80000002003 */
[----:B------:R-:W-:-:S04]  /*1fb0*/  FFMA.RM R2, R2, R9, 12582913 ;  /* 0x4b40000102027423 */ /* 0x000fc80000004009 */
[C---:B------:R-:W-:Y:S01]  /*1fc0*/  FADD R3, R2.reuse, -12583039 ;  /* 0xcb40007f02037421 */ /* 0x040fe20000000000 */
[----:B------:R-:W-:-:S03]  /*1fd0*/  SHF.L.U32 R9, R2, 0x17, RZ ;  /* 0x0000001702097819 */ /* 0x000fc600000006ff */
[----:B------:R-:W-:-:S04]  /*1fe0*/  FFMA R3, R0, 1.4426950216293334961, -R3 ;  /* 0x3fb8aa3b00037823 */ /* 0x000fc80000000803 */
[----:B------:R-:W-:-:S06]  /*1ff0*/  FFMA R3, R0, 1.925963033500011079e-08, R3 ;  /* 0x32a5706000037823 */ /* 0x000fcc0000000003 */
[----:B------:R-:W0:Y:S02]  /*2000*/  MUFU.EX2 R3, R3 ;  /* 0x0000000300037308 */ /* 0x000e240000000800 */
[----:B0-----:R-:W-:-:S07]  /*2010*/  FFMA R14, R9, R3, R14 ;  /* 0x00000003090e7223 */ /* 0x001fce000000000e */
.L_x_31:
[----:B------:R-:W-:Y:S05]  /*2020*/  BSYNC.RECONVERGENT B2 ;  /* 0x0000000000027941 */ /* 0x000fea0003800200 */
.L_x_30:
[----:B------:R-:W-:-:S07]  /*2030*/  VIADD R17, R17, 0x200 ;  /* 0x0000020011117836 */ /* 0x000fce0000000000 */
.L_x_29:
[----:B------:R-:W-:Y:S05]  /*2040*/  BSYNC.RECONVERGENT B1 ;  /* 0x0000000000017941 */ /* 0x000fea0003800200 */
.L_x_28:
[----:B------:R-:W-:-:S13]  /*2050*/  LOP3.LUT P1, R13, R13, 0x3, RZ, 0xc0, !PT ;  /* 0x000000030d0d7812 */ /* 0x000fda000782c0ff */
[----:B------:R-:W-:Y:S05]  /*2060*/  @!P1 BRA `(.L_x_20) ;  /* 0x0000000000e89947 */ /* 0x000fea0003800000 */
[----:B------:R-:W-:Y:S01]  /*2070*/  ISETP.NE.AND P1, PT, R13, 0x1, PT ;  /* 0x000000010d00780c */ /* 0x000fe20003f25270 */
[----:B------:R-:W-:-:S12]  /*2080*/  BSSY.RECONVERGENT B1, `(.L_x_32) ;  /* 0x0000024000017945 */ /* 0x000fd80003800200 */
[----:B------:R-:W-:Y:S05]  /*2090*/  @!P1 BRA `(.L_x_33) ;  /* 0x0000000000889947 */ /* 0x000fea0003800000 */
[----:B------:R-:W4:Y:S01]  /*20a0*/  LDC.64 R2, c[0x0][0x380] ;  /* 0x0000e000ff027b82 */ /* 0x000f220000000a00 */
[----:B------:R-:W0:Y:S02]  /*20b0*/  LDCU UR5, c[0x0][0x38c] ;  /* 0x00007180ff0577ac */ /* 0x000e240008000800 */
[----:B0-2---:R-:W-:-:S04]  /*20c0*/  IMAD R9, R6, UR5, R17 ;  /* 0x0000000506097c24 */ /* 0x005fc8000f8e0211 */
[----:B----4-:R-:W-:-:S05]  /*20d0*/  IMAD.WIDE R2, R9, 0x4, R2 ;  /* 0x0000000409027825 */ /* 0x010fca00078e0202 */
[----:B------:R-:W2:Y:S04]  /*20e0*/  LDG.E R0, desc[UR8][R2.64] ;  /* 0x0000000802007981 */ /* 0x000ea8000c1e1900 */
[----:B------:R-:W4:Y:S01]  /*20f0*/  LDG.E R16, desc[UR8][R2.64+0x200] ;  /* 0x0002000802107981 */ /* 0x000f22000c1e1900 */
[----:B------:R-:W-:Y:S01]  /*2100*/  BSSY.RECONVERGENT B2, `(.L_x_34) ;  /* 0x000001a000027945 */ /* 0x000fe20003800200 */
[----:B--2---:R-:W-:Y:S02]  /*2110*/  FSETP.NEU.AND P1, PT, R0, -INF , PT ;  /* 0xff8000000000780b */ /* 0x004fe40003f2d000 */
[----:B----4-:R-:W-:-:S11]  /*2120*/  FSETP.NEU.AND P2, PT, R16, -INF , PT ;  /* 0xff8000001000780b */ /* 0x010fd60003f4d000 */
[----:B------:R-:W-:Y:S01]  /*2130*/  @P1 MOV R9, 0x3bbb989d ;  /* 0x3bbb989d00091802 */ /* 0x000fe20000000f00 */
[----:B---3--:R-:W-:Y:S01]  /*2140*/  @P1 FADD R0, -R5, R0 ;  /* 0x0000000005001221 */ /* 0x008fe20000000100 */
[----:B------:R-:W-:-:S03]  /*2150*/  @P1 MOV R13, 0x437c0000 ;  /* 0x437c0000000d1802 */ /* 0x000fc60000000f00 */
[----:B------:R-:W-:-:S04]  /*2160*/  @P1 FFMA.SAT R8, R0, R9, 0.5 ;  /* 0x3f00000000081423 */ /* 0x000fc80000002009 */
[----:B------:R-:W-:-:S04]  /*2170*/  @P1 FFMA.RM R8, R8, R13, 12582913 ;  /* 0x4b40000108081423 */ /* 0x000fc8000000400d */
[C---:B------:R-:W-:Y:S01]  /*2180*/  @P1 FADD R9, R8.reuse, -12583039 ;  /* 0xcb40007f08091421 */ /* 0x040fe20000000000 */
[----:B------:R-:W-:-:S03]  /*2190*/  @P1 IMAD.SHL.U32 R3, R8, 0x800000, RZ ;  /* 0x0080000008031824 */ /* 0x000fc600078e00ff */
[----:B------:R-:W-:-:S04]  /*21a0*/  @P1 FFMA R9, R0, 1.4426950216293334961, -R9 ;  /* 0x3fb8aa3b00091823 */ /* 0x000fc80000000809 */
[----:B------:R-:W-:-:S06]  /*21b0*/  @P1 FFMA R9, R0, 1.925963033500011079e-08, R9 ;  /* 0x32a5706000091823 */ /* 0x000fcc0000000009 */
[----:B------:R-:W0:Y:S02]  /*21c0*/  @P1 MUFU.EX2 R9, R9 ;  /* 0x0000000900091308 */ /* 0x000e240000000800 */
[----:B0-----:R-:W-:Y:S01]  /*21d0*/  @P1 FFMA R14, R3, R9, R14 ;  /* 0x00000009030e1223 */ /* 0x001fe2000000000e */
        /* <DEDUP_REMOVED lines=12> */
.L_x_35:
[----:B------:R-:W-:Y:S05]  /*22a0*/  BSYNC.RECONVERGENT B2 ;  /* 0x0000000000027941 */ /* 0x000fea0003800200 */
.L_x_34:
[----:B------:R-:W-:-:S07]  /*22b0*/  IADD3 R17, PT, PT, R17, 0x100, RZ ;  /* 0x0000010011117810 */ /* 0x000fce0007ffe0ff */
.L_x_33:
[----:B------:R-:W-:Y:S05]  /*22c0*/  BSYNC.RECONVERGENT B1 ;  /* 0x0000000000017941 */ /* 0x000fea0003800200 */
.L_x_32:
[----:B------:R-:W-:-:S13]  /*22d0*/  LOP3.LUT P1, RZ, R12, 0x80, RZ, 0xc0, !PT ;  /* 0x000000800cff7812 */ /* 0x000fda000782c0ff */
[----:B------:R-:W-:Y:S05]  /*22e0*/  @P1 BRA `(.L_x_20) ;  /* 0x0000000000481947 */ /* 0x000fea0003800000 */
[----:B------:R-:W4:Y:S01]  /*22f0*/  LDC.64 R2, c[0x0][0x380] ;  /* 0x0000e000ff027b82 */ /* 0x000f220000000a00 */
[----:B------:R-:W0:Y:S02]  /*2300*/  LDCU UR5, c[0x0][0x38c] ;  /* 0x00007180ff0577ac */ /* 0x000e240008000800 */
[----:B0-2---:R-:W-:-:S04]  /*2310*/  IMAD R9, R6, UR5, R17 ;  /* 0x0000000506097c24 */ /* 0x005fc8000f8e0211 */
[----:B----4-:R-:W-:-:S06]  /*2320*/  IMAD.WIDE R2, R9, 0x4, R2 ;  /* 0x0000000409027825 */ /* 0x010fcc00078e0202 */
[----:B------:R-:W2:Y:S02]  /*2330*/  LDG.E R2, desc[UR8][R2.64] ;  /* 0x0000000802027981 */ /* 0x000ea4000c1e1900 */
[----:B--2---:R-:W-:-:S13]  /*2340*/  FSETP.NEU.AND P1, PT, R2, -INF , PT ;  /* 0xff8000000200780b */ /* 0x004fda0003f2d000 */
[----:B------:R-:W-:Y:S05]  /*2350*/  @!P1 BRA `(.L_x_20) ;  /* 0x00000000002c9947 */ /* 0x000fea0003800000 */
[----:B------:R-:W-:Y:S02]  /*2360*/  HFMA2 R3, -RZ, RZ, 0.96630859375, -0.0022525787353515625 ;  /* 0x3bbb989dff037431 */ /* 0x000fe400000001ff */
[----:B---3--:R-:W-:Y:S01]  /*2370*/  FADD R0, -R5, R2 ;  /* 0x0000000205007221 */ /* 0x008fe20000000100 */
[----:B------:R-:W-:-:S03]  /*2380*/  IMAD.MOV.U32 R9, RZ, RZ, 0x437c0000 ;  /* 0x437c0000ff097424 */ /* 0x000fc600078e00ff */
        /* <DEDUP_REMOVED lines=8> */
.L_x_20:
[----:B------:R-:W-:Y:S05]  /*2410*/  BSYNC.RECONVERGENT B0 ;  /* 0x0000000000007941 */ /* 0x000fea0003800200 */
.L_x_19:
[----:B------:R-:W4:Y:S01]  /*2420*/  SHFL.BFLY PT, R3, R14, 0x10, 0x1f ;  /* 0x0e001f000e037f89 */ /* 0x000f2200000e0000 */
[----:B------:R-:W-:Y:S01]  /*2430*/  ISETP.NE.AND P1, PT, R7, RZ, PT ;  /* 0x000000ff0700720c */ /* 0x000fe20003f25270 */
[----:B----4-:R-:W-:-:S05]  /*2440*/  FADD R3, R3, R14 ;  /* 0x0000000e03037221 */ /* 0x010fca0000000000 */
[----:B------:R-:W4:Y:S02]  /*2450*/  SHFL.BFLY PT, R0, R3, 0x8, 0x1f ;  /* 0x0d001f0003007f89 */ /* 0x000f2400000e0000 */
[----:B----4-:R-:W-:-:S05]  /*2460*/  FADD R0, R3, R0 ;  /* 0x0000000003007221 */ /* 0x010fca0000000000 */
[----:B0-2---:R-:W0:Y:S02]  /*2470*/  SHFL.BFLY PT, R9, R0, 0x4, 0x1f ;  /* 0x0c801f0000097f89 */ /* 0x005e2400000e0000 */
[----:B0-----:R-:W-:-:S05]  /*2480*/  FADD R9, R0, R9 ;  /* 0x0000000900097221 */ /* 0x001fca0000000000 */
[----:B------:R-:W0:Y:S02]  /*2490*/  SHFL.BFLY PT, R2, R9, 0x2, 0x1f ;  /* 0x0c401f0009027f89 */ /* 0x000e2400000e0000 */
[----:B0-----:R-:W-:-:S05]  /*24a0*/  FADD R2, R9, R2 ;  /* 0x0000000209027221 */ /* 0x001fca0000000000 */
[----:B------:R-:W0:Y:S02]  /*24b0*/  SHFL.BFLY PT, R13, R2, 0x1, 0x1f ;  /* 0x0c201f00020d7f89 */ /* 0x000e2400000e0000 */
[----:B0-----:R-:W-:-:S05]  /*24c0*/  FADD R13, R2, R13 ;  /* 0x0000000d020d7221 */ /* 0x001fca0000000000 */
[----:B------:R0:W-:Y:S01]  /*24d0*/  @!P1 STS [R10+UR4], R13 ;  /* 0x0000000d0a009988 */ /* 0x0001e20008000804 */
[----:B------:R-:W-:Y:S01]  /*24e0*/  BAR.SYNC.DEFER_BLOCKING 0x0 ;  /* 0x0000000000007b1d */ /* 0x000fe20000010000 */
[----:B------:R-:W-:-:S13]  /*24f0*/  ISETP.GT.U32.AND P1, PT, R4, 0x1f, PT ;  /* 0x0000001f0400780c */ /* 0x000fda0003f24070 */
[----:B0-----:R-:W-:Y:S05]  /*2500*/  @P1 BRA `(.L_x_36) ;  /* 0x00000000003c1947 */ /* 0x001fea0003800000 */
[----:B------:R-:W-:Y:S01]  /*2510*/  ISETP.GT.U32.AND P1, PT, R4, 0x3, PT ;  /* 0x000000030400780c */ /* 0x000fe20003f24070 */
[----:B------:R-:W-:Y:S01]  /*2520*/  UMOV UR4, 0xffffffff ;  /* 0xffffffff00047882 */ /* 0x000fe20000000000 */
[----:B------:R-:W-:-:S11]  /*2530*/  MOV R0, RZ ;  /* 0x000000ff00007202 */ /* 0x000fd60000000f00 */
[----:B------:R0:W2:Y:S01]  /*2540*/  @!P1 LDS R0, [R11] ;  /* 0x000000000b009984 */ /* 0x0000a20000000800 */
[----:B------:R-:W-:Y:S05]  /*2550*/  BRA.DIV UR4, `(.L_x_37) ;  /* 0x0000000e04fc7947 */ /* 0x000fea000b800000 */
[----:B--2---:R-:W2:Y:S02]  /*2560*/  SHFL.BFLY PT, R3, R0, 0x10, 0x1f ;  /* 0x0e001f0000037f89 */ /* 0x004ea400000e0000 */
[----:B--2---:R-:W-:-:S05]  /*2570*/  FADD R3, R3, R0 ;  /* 0x0000000003037221 */ /* 0x004fca0000000000 */
[----:B------:R-:W2:Y:S02]  /*2580*/  SHFL.BFLY PT, R2, R3, 0x8, 0x1f ;  /* 0x0d001f0003027f89 */ /* 0x000ea400000e0000 */
[----:B--2---:R-:W-:-:S05]  /*2590*/  FADD R2, R3, R2 ;  /* 0x0000000203027221 */ /* 0x004fca0000000000 */
[----:B------:R-:W2:Y:S02]  /*25a0*/  SHFL.BFLY PT, R7, R2, 0x4, 0x1f ;  /* 0x0c801f0002077f89 */ /* 0x000ea400000e0000 */
[----:B--2---:R-:W-:-:S05]  /*25b0*/  FADD R7, R2, R7 ;  /* 0x0000000702077221 */ /* 0x004fca0000000000 */
[----:B------:R-:W2:Y:S02]  /*25c0*/  SHFL.BFLY PT, R8, R7, 0x2, 0x1f ;  /* 0x0c401f0007087f89 */ /* 0x000ea400000e0000 */
[----:B--2---:R-:W-:-:S05]  /*25d0*/  FADD R8, R7, R8 ;  /* 0x0000000807087221 */ /* 0x004fca0000000000 */
[----:B------:R2:W4:Y:S02]  /*25e0*/  SHFL.BFLY PT, R13, R8, 0x1, 0x1f ;  /* 0x0c201f00080d7f89 */ /* 0x00052400000e0000 */
.L_x_70:
[----:B----4-:R-:W-:-:S07]  /*25f0*/  FADD R13, R8, R13 ;  /* 0x0000000d080d7221 */ /* 0x010fce0000000000 */
.L_x_36:
[----:B------:R-:W2:Y:S01]  /*2600*/  S2R R3, SR_CgaCtaId ;  /* 0x0000000000037919 */ /* 0x000ea20000008800 */
[----:B------:R-:W4:Y:S01]  /*2610*/  LDC R15, c[0x0][0x38c] ;  /* 0x0000e300ff0f7b82 */ /* 0x000f220000000800 */
[----:B------:R-:W-:Y:S01]  /*2620*/  MOV R0, 0x400 ;  /* 0x0000040000007802 */ /* 0x000fe20000000f00 */
[----:B------:R-:W-:Y:S05]  /*2630*/  WARPSYNC.ALL ;  /* 0x0000000000007948 */ /* 0x000fea0003800000 */
[----:B----4-:R-:W-:Y:S02]  /*2640*/  ISETP.GE.U32.AND P1, PT, R4, R15, PT ;  /* 0x0000000f0400720c */ /* 0x010fe40003f26070 */
[----:B--2---:R-:W-:-:S05]  /*2650*/  LEA R8, R3, R0, 0x18 ;  /* 0x0000000003087211 */ /* 0x004fca00078ec0ff */
[----:B------:R2:W-:Y:S01]  /*2660*/  @P0 STS [R8], R13 ;  /* 0x0000000d08000388 */ /* 0x0005e20000000800 */
[----:B------:R-:W-:Y:S06]  /*2670*/  BAR.SYNC.DEFER_BLOCKING 0x0 ;  /* 0x0000000000007b1d */ /* 0x000fec0000010000 */
[----:B------:R-:W-:Y:S05]  /*2680*/  @P1 EXIT ;  /* 0x000000000000194d */ /* 0x000fea0003800000 */
[----:B------:R4:W0:Y:S01]  /*2690*/  LDS R3, [R8] ;  /* 0x0000000008037984 */ /* 0x0008220000000800 */
[----:B------:R-:W-:Y:S01]  /*26a0*/  LOP3.LUT R2, RZ, R4, RZ, 0x33, !PT ;  /* 0x00000004ff027212 */ /* 0x000fe200078e33ff */
[----:B------:R-:W-:Y:S04]  /*26b0*/  BSSY.RECONVERGENT B2, `(.L_x_38) ;  /* 0x0000032000027945 */ /* 0x000fe80003800200 */
[----:B------:R-:W-:-:S05]  /*26c0*/  IMAD.IADD R2, R2, 0x1, R15 ;  /* 0x0000000102027824 */ /* 0x000fca00078e020f */
[----:B------:R-:W-:-:S04]  /*26d0*/  LOP3.LUT R0, R2, 0x180, RZ, 0xc0, !PT ;  /* 0x0000018002007812 */ /* 0x000fc800078ec0ff */
[----:B------:R-:W-:-:S13]  /*26e0*/  ISETP.NE.AND P0, PT, R0, 0x180, PT ;  /* 0x000001800000780c */ /* 0x000fda0003f05270 */
[----:B----4-:R-:W-:Y:S05]  /*26f0*/  @!P0 BRA `(.L_x_39) ;  /* 0x0000000000b48947 */ /* 0x010fea0003800000 */
[----:B01----:R-:W0:Y:S01]  /*2700*/  LDC.64 R10, c[0x0][0x380] ;  /* 0x0000e000ff0a7b82 */ /* 0x003e220000000a00 */
[----:B------:R-:W-:-:S04]  /*2710*/  LEA.HI R0, R2, 0x1, RZ, 0x19 ;  /* 0x0000000102007811 */ /* 0x000fc800078fc8ff */
[C---:B------:R-:W-:Y:S02]  /*2720*/  SHF.L.U32 R7, R0.reuse, 0x7, RZ ;  /* 0x0000000700077819 */ /* 0x040fe400000006ff */
[----:B------:R-:W-:Y:S02]  /*2730*/  LOP3.LUT R0, R0, 0x3, RZ, 0xc0, !PT ;  /* 0x0000000300007812 */ /* 0x000fe400078ec0ff */
[----:B------:R-:W-:Y:S01]  /*2740*/  LOP3.LUT R9, R7, 0x180, RZ, 0xc0, !PT ;  /* 0x0000018007097812 */ /* 0x000fe200078ec0ff */
[----:B------:R-:W-:Y:S01]  /*2750*/  IMAD R7, R6, R15, R4 ;  /* 0x0000000f06077224 */ /* 0x000fe200078e0204 */
[----:B------:R-:W-:-:S03]  /*2760*/  IADD3 R12, PT, PT, -R0, RZ, RZ ;  /* 0x000000ff000c7210 */ /* 0x000fc60007ffe1ff */
[----:B------:R-:W-:-:S07]  /*2770*/  IMAD.IADD R4, R4, 0x1, R9 ;  /* 0x0000000104047824 */ /* 0x000fce00078e0209 */
.L_x_43:
[----:B0-2-4-:R-:W-:-:S05]  /*2780*/  IMAD.WIDE R8, R7, 0x4, R10 ;  /* 0x0000000407087825 */ /* 0x015fca00078e020a */
[----:B------:R-:W2:Y:S01]  /*2790*/  LDG.E R0, desc[UR8][R8.64] ;  /* 0x0000000808007981 */ /* 0x000ea2000c1e1900 */
[----:B------:R-:W-:Y:S01]  /*27a0*/  FSETP.NEU.AND P0, PT, R3, RZ, PT ;  /* 0x000000ff0300720b */ /* 0x000fe20003f0d000 */
[----:B------:R-:W-:Y:S01]  /*27b0*/  BSSY.RECONVERGENT B3, `(.L_x_40) ;  /* 0x000001e000037945 */ /* 0x000fe20003800200 */
[----:B------:R-:W-:Y:S01]  /*27c0*/  IADD3 R12, PT, PT, R12, 0x1, RZ ;  /* 0x000000010c0c7810 */ /* 0x000fe20007ffe0ff */
[----:B------:R-:W-:-:S03]  /*27d0*/  HFMA2 R13, -RZ, RZ, 0, 0 ;  /* 0x00000000ff0d7431 */ /* 0x000fc600000001ff */
[----:B------:R-:W-:Y:S02]  /*27e0*/  ISETP.NE.AND P1, PT, R12, RZ, PT ;  /* 0x000000ff0c00720c */ /* 0x000fe40003f25270 */
[----:B--2---:R-:W-:-:S13]  /*27f0*/  FSETP.EQ.OR P0, PT, R0, -INF , !P0 ;  /* 0xff8000000000780b */ /* 0x004fda0004702400 */
[----:B------:R-:W-:Y:S05]  /*2800*/  @P0 BRA `(.L_x_41) ;  /* 0x0000000000600947 */ /* 0x000fea0003800000 */
[----:B------:R-:W-:Y:S02]  /*2810*/  IMAD.MOV.U32 R13, RZ, RZ, 0x3bbb989d ;  /* 0x3bbb989dff0d7424 */ /* 0x000fe400078e00ff */
[----:B---3--:R-:W-:Y:S01]  /*2820*/  FADD R0, -R5, R0 ;  /* 0x0000000005007221 */ /* 0x008fe20000000100 */
[----:B------:R-:W-:Y:S01]  /*2830*/  MOV R14, 0x437c0000 ;  /* 0x437c0000000e7802 */ /* 0x000fe20000000f00 */
[----:B------:R-:W-:Y:S02]  /*2840*/  BSSY.RECONVERGENT B4, `(.L_x_41) ;  /* 0x0000014000047945 */ /* 0x000fe40003800200 */
[----:B------:R-:W-:-:S04]  /*2850*/  FFMA.SAT R13, R0, R13, 0.5 ;  /* 0x3f000000000d7423 */ /* 0x000fc8000000200d */
[----:B------:R-:W-:Y:S02]  /*2860*/  FFMA.RM R13, R13, R14, 12582913 ;  /* 0x4b4000010d0d7423 */ /* 0x000fe4000000400e */
[----:B------:R-:W0:Y:S02]  /*2870*/  MUFU.RCP R14, R3 ;  /* 0x00000003000e7308 */ /* 0x000e240000001000 */
[----:B------:R-:W-:-:S04]  /*2880*/  FADD R15, R13, -12583039 ;  /* 0xcb40007f0d0f7421 */ /* 0x000fc80000000000 */
[----:B------:R-:W-:-:S04]  /*2890*/  FFMA R15, R0, 1.4426950216293334961, -R15 ;  /* 0x3fb8aa3b000f7823 */ /* 0x000fc8000000080f */
[----:B------:R-:W-:Y:S01]  /*28a0*/  FFMA R15, R0, 1.925963033500011079e-08, R15 ;  /* 0x32a57060000f7823 */ /* 0x000fe2000000000f */
[----:B------:R-:W-:-:S05]  /*28b0*/  SHF.L.U32 R0, R13, 0x17, RZ ;  /* 0x000000170d007819 */ /* 0x000fca00000006ff */
[----:B------:R-:W1:Y:S01]  /*28c0*/  MUFU.EX2 R15, R15 ;  /* 0x0000000f000f7308 */ /* 0x000e620000000800 */
[----:B0-----:R-:W-:-:S04]  /*28d0*/  FFMA R13, -R3, R14, 1 ;  /* 0x3f800000030d7423 */ /* 0x001fc8000000010e */
[----:B------:R-:W-:Y:S01]  /*28e0*/  FFMA R13, R14, R13, R14 ;  /* 0x0000000d0e0d7223 */ /* 0x000fe2000000000e */
[----:B-1----:R-:W-:-:S04]  /*28f0*/  FMUL R0, R0, R15 ;  /* 0x0000000f00007220 */ /* 0x002fc80000400000 */
[----:B------:R-:W0:Y:S01]  /*2900*/  FCHK P0, R0, R3 ;  /* 0x0000000300007302 */ /* 0x000e220000000000 */
[----:B------:R-:W-:-:S04]  /*2910*/  FFMA R14, R0, R13, RZ ;  /* 0x0000000d000e7223 */ /* 0x000fc800000000ff */
[----:B------:R-:W-:-:S04]  /*2920*/  FFMA R16, -R3, R14, R0 ;  /* 0x0000000e03107223 */ /* 0x000fc80000000100 */
[----:B------:R-:W-:Y:S01]  /*2930*/  FFMA R13, R13, R16, R14 ;  /* 0x000000100d0d7223 */ /* 0x000fe2000000000e */
[----:B0-----:R-:W-:Y:S06]  /*2940*/  @!P0 BRA `(.L_x_42) ;  /* 0x00000000000c8947 */ /* 0x001fec0003800000 */
[----:B------:R-:W-:-:S07]  /*2950*/  MOV R14, 0x2970 ;  /* 0x00002970000e7802 */ /* 0x000fce0000000f00 */
[----:B------:R-:W-:Y:S05]  /*2960*/  CALL.REL.NOINC `($__internal_0_$__cuda_sm3x_div_rn_noftz_f32_slowpath) ;  /* 0x0000000c00887944 */ /* 0x000fea0003c00000 */
[----:B------:R-:W-:-:S07]  /*2970*/  IMAD.MOV.U32 R13, RZ, RZ, R0 ;  /* 0x000000ffff0d7224 */ /* 0x000fce00078e0000 */
.L_x_42:
[----:B------:R-:W-:Y:S05]  /*2980*/  BSYNC.RECONVERGENT B4 ;  /* 0x0000000000047941 */ /* 0x000fea0003800200 */
.L_x_41:
[----:B------:R-:W-:Y:S05]  /*2990*/  BSYNC.RECONVERGENT B3 ;  /* 0x0000000000037941 */ /* 0x000fea0003800200 */
.L_x_40:
[----:B------:R4:W-:Y:S01]  /*29a0*/  STG.E desc[UR8][R8.64], R13 ;  /* 0x0000000d08007986 */ /* 0x0009e2000c101908 */
[----:B------:R-:W-:Y:S01]  /*29b0*/  IADD3 R7, PT, PT, R7, 0x80, RZ ;  /* 0x0000008007077810 */ /* 0x000fe20007ffe0ff */
[----:B------:R-:W-:Y:S06]  /*29c0*/  @P1 BRA `(.L_x_43) ;  /* 0xfffffffc006c1947 */ /* 0x000fec000383ffff */
.L_x_39:
[----:B------:R-:W-:Y:S05]  /*29d0*/  BSYNC.RECONVERGENT B2 ;  /* 0x0000000000027941 */ /* 0x000fea0003800200 */
.L_x_38:
[----:B------:R-:W-:-:S13]  /*29e0*/  ISETP.GE.U32.AND P0, PT, R2, 0x180, PT ;  /* 0x000001800200780c */ /* 0x000fda0003f06070 */
[----:B------:R-:W-:Y:S05]  /*29f0*/  @!P0 EXIT ;  /* 0x000000000000894d */ /* 0x000fea0003800000 */
[----:B------:R-:W5:Y:S01]  /*2a00*/  LDCU.64 UR4, c[0x0][0x380] ;  /* 0x00007000ff0477ac */ /* 0x000f620008000a00 */
[----:B------:R-:W0:Y:S01]  /*2a10*/  LDCU UR6, c[0x0][0x38c] ;  /* 0x00007180ff0677ac */ /* 0x000e220008000800 */
[----:B------:R-:W1:Y:S01]  /*2a20*/  LDCU UR7, c[0x0][0x38c] ;  /* 0x00007180ff0777ac */ /* 0x000e620008000800 */
[----:B-----5:R-:W-:Y:S01]  /*2a30*/  UIADD3 UR4, UP0, UPT, UR4, 0x400, URZ ;  /* 0x0000040004047890 */ /* 0x020fe2000ff1e0ff */
[----:B0-----:R-:W-:-:S03]  /*2a40*/  IMAD R2, R6, UR6, R4 ;  /* 0x0000000606027c24 */ /* 0x001fc6000f8e0204 */
[----:B-1----:R-:W-:-:S12]  /*2a50*/  UIADD3.X UR5, UPT, UPT, URZ, UR5, URZ, UP0, !UPT ;  /* 0x00000005ff057290 */ /* 0x002fd800087fe4ff */
.L_x_58:
[----:B------:R-:W-:Y:S01]  /*2a60*/  MOV R6, UR4 ;  /* 0x0000000400067c02 */ /* 0x000fe20008000f00 */
[----:B------:R-:W-:-:S04]  /*2a70*/  IMAD.U32 R7, RZ, RZ, UR5 ;  /* 0x00000005ff077e24 */ /* 0x000fc8000f8e00ff */
[----:B------:R-:W-:-:S05]  /*2a80*/  IMAD.WIDE R6, R2, 0x4, R6 ;  /* 0x0000000402067825 */ /* 0x000fca00078e0206 */
[----:B------:R-:W5:Y:S01]  /*2a90*/  LDG.E R0, desc[UR8][R6.64+-0x400] ;  /* 0xfffc000806007981 */ /* 0x000f62000c1e1900 */
[----:B------:R-:W-:Y:S01]  /*2aa0*/  FSETP.NEU.AND P0, PT, R3, RZ, PT ;  /* 0x000000ff0300720b */ /* 0x000fe20003f0d000 */
[----:B------:R-:W-:Y:S01]  /*2ab0*/  BSSY.RECONVERGENT B2, `(.L_x_44) ;  /* 0x000001d000027945 */ /* 0x000fe20003800200 */
[----:B----4-:R-:W-:Y:S02]  /*2ac0*/  MOV R9, RZ ;  /* 0x000000ff00097202 */ /* 0x010fe40000000f00 */
[----:B-----5:R-:W-:-:S13]  /*2ad0*/  FSETP.EQ.OR P0, PT, R0, -INF , !P0 ;  /* 0xff8000000000780b */ /* 0x020fda0004702400 */
[----:B------:R-:W-:Y:S05]  /*2ae0*/  @P0 BRA `(.L_x_45) ;  /* 0x0000000000640947 */ /* 0x000fea0003800000 */
[----:B------:R-:W-:Y:S02]  /*2af0*/  HFMA2 R9, -RZ, RZ, 0.96630859375, -0.0022525787353515625 ;  /* 0x3bbb989dff097431 */ /* 0x000fe400000001ff */
[----:B---3--:R-:W-:Y:S01]  /*2b00*/  FADD R0, -R5, R0 ;  /* 0x0000000005007221 */ /* 0x008fe20000000100 */
[----:B------:R-:W-:Y:S01]  /*2b10*/  IMAD.MOV.U32 R11, RZ, RZ, 0x437c0000 ;  /* 0x437c0000ff0b7424 */ /* 0x000fe200078e00ff */
[----:B------:R-:W0:Y:S01]  /*2b20*/  MUFU.RCP R12, R3 ;  /* 0x00000003000c7308 */ /* 0x000e220000001000 */
[----:B------:R-:W-:Y:S01]  /*2b30*/  BSSY.RECONVERGENT B3, `(.L_x_46) ;  /* 0x0000013000037945 */ /* 0x000fe20003800200 */
[----:B--2---:R-:W-:-:S04]  /*2b40*/  FFMA.SAT R8, R0, R9, 0.5 ;  /* 0x3f00000000087423 */ /* 0x004fc80000002009 */
[----:B------:R-:W-:-:S04]  /*2b50*/  FFMA.RM R8, R8, R11, 12582913 ;  /* 0x4b40000108087423 */ /* 0x000fc8000000400b */
[C---:B------:R-:W-:Y:S01]  /*2b60*/  FADD R9, R8.reuse, -12583039 ;  /* 0xcb40007f08097421 */ /* 0x040fe20000000000 */
[----:B------:R-:W-:Y:S01]  /*2b70*/  SHF.L.U32 R8, R8, 0x17, RZ ;  /* 0x0000001708087819 */ /* 0x000fe200000006ff */
[----:B0-----:R-:W-:Y:S02]  /*2b80*/  FFMA R11, -R3, R12, 1 ;  /* 0x3f800000030b7423 */ /* 0x001fe4000000010c */
[----:B------:R-:W-:-:S04]  /*2b90*/  FFMA R9, R0, 1.4426950216293334961, -R9 ;  /* 0x3fb8aa3b00097823 */ /* 0x000fc80000000809 */
[----:B------:R-:W-:Y:S01]  /*2ba0*/  FFMA R9, R0, 1.925963033500011079e-08, R9 ;  /* 0x32a5706000097823 */ /* 0x000fe20000000009 */
[----:B------:R-:W-:-:S05]  /*2bb0*/  FFMA R0, R12, R11, R12 ;  /* 0x0000000b0c007223 */ /* 0x000fca000000000c */
[----:B------:R-:W0:Y:S02]  /*2bc0*/  MUFU.EX2 R9, R9 ;  /* 0x0000000900097308 */ /* 0x000e240000000800 */
[----:B0-----:R-:W-:-:S06]  /*2bd0*/  FMUL R10, R8, R9 ;  /* 0x00000009080a7220 */ /* 0x001fcc0000400000 */
[----:B------:R-:W0:Y:S01]  /*2be0*/  FCHK P0, R10, R3 ;  /* 0x000000030a007302 */ /* 0x000e220000000000 */
[----:B------:R-:W-:-:S04]  /*2bf0*/  FFMA R8, R0, R10, RZ ;  /* 0x0000000a00087223 */ /* 0x000fc800000000ff */
[----:B------:R-:W-:-:S04]  /*2c00*/  FFMA R11, -R3, R8, R10 ;  /* 0x00000008030b7223 */ /* 0x000fc8000000010a */
[----:B------:R-:W-:Y:S01]  /*2c10*/  FFMA R0, R0, R11, R8 ;  /* 0x0000000b00007223 */ /* 0x000fe20000000008 */
[----:B0-----:R-:W-:Y:S06]  /*2c20*/  @!P0 BRA `(.L_x_47) ;  /* 0x00000000000c8947 */ /* 0x001fec0003800000 */
[----:B------:R-:W-:Y:S02]  /*2c30*/  MOV R0, R10 ;  /* 0x0000000a00007202 */ /* 0x000fe40000000f00 */
[----:B------:R-:W-:-:S07]  /*2c40*/  MOV R14, 0x2c60 ;  /* 0x00002c60000e7802 */ /* 0x000fce0000000f00 */
[----:B------:R-:W-:Y:S05]  /*2c50*/  CALL.REL.NOINC `($__internal_0_$__cuda_sm3x_div_rn_noftz_f32_slowpath) ;  /* 0x0000000800cc7944 */ /* 0x000fea0003c00000 */
.L_x_47:
[----:B------:R-:W-:Y:S05]  /*2c60*/  BSYNC.RECONVERGENT B3 ;  /* 0x0000000000037941 */ /* 0x000fea0003800200 */
.L_x_46:
[----:B------:R-:W-:-:S07]  /*2c70*/  IMAD.MOV.U32 R9, RZ, RZ, R0 ;  /* 0x000000ffff097224 */ /* 0x000fce00078e0000 */
.L_x_45:
[----:B------:R-:W-:Y:S05]  /*2c80*/  BSYNC.RECONVERGENT B2 ;  /* 0x0000000000027941 */ /* 0x000fea0003800200 */
.L_x_44:
[----:B------:R-:W4:Y:S01]  /*2c90*/  LDG.E R0, desc[UR8][R6.64+-0x200] ;  /* 0xfffe000806007981 */ /* 0x000f22000c1e1900 */
[----:B------:R-:W-:Y:S01]  /*2ca0*/  FSETP.NEU.AND P0, PT, R3, RZ, PT ;  /* 0x000000ff0300720b */ /* 0x000fe20003f0d000 */
[----:B------:R-:W-:Y:S01]  /*2cb0*/  BSSY.RECONVERGENT B2, `(.L_x_48) ;  /* 0x000001e000027945 */ /* 0x000fe20003800200 */
[----:B------:R-:W-:Y:S01]  /*2cc0*/  MOV R11, RZ ;  /* 0x000000ff000b7202 */ /* 0x000fe20000000f00 */
[----:B------:R0:W-:Y:S01]  /*2cd0*/  STG.E desc[UR8][R6.64+-0x400], R9 ;  /* 0xfffc000906007986 */ /* 0x0001e2000c101908 */
[----:B----4-:R-:W-:-:S13]  /*2ce0*/  FSETP.EQ.OR P0, PT, R0, -INF , !P0 ;  /* 0xff8000000000780b */ /* 0x010fda0004702400 */
[----:B0-----:R-:W-:Y:S05]  /*2cf0*/  @P0 BRA `(.L_x_49) ;  /* 0x0000000000640947 */ /* 0x001fea0003800000 */
        /* <DEDUP_REMOVED lines=23> */
[----:B------:R-:W-:-:S07]  /*2e70*/  IMAD.MOV.U32 R11, RZ, RZ, R0 ;  /* 0x000000ffff0b7224 */ /* 0x000fce00078e0000 */
.L_x_50:
[----:B------:R-:W-:Y:S05]  /*2e80*/  BSYNC.RECONVERGENT B3 ;  /* 0x0000000000037941 */ /* 0x000fea0003800200 */
.L_x_49:
[----:B------:R-:W-:Y:S05]  /*2e90*/  BSYNC.RECONVERGENT B2 ;  /* 0x0000000000027941 */ /* 0x000fea0003800200 */
.L_x_48:
        /* <DEDUP_REMOVED lines=30> */
.L_x_54:
[----:B------:R-:W-:Y:S05]  /*3080*/  BSYNC.RECONVERGENT B3 ;  /* 0x0000000000037941 */ /* 0x000fea0003800200 */
.L_x_53:
[----:B------:R-:W-:-:S07]  /*3090*/  IMAD.MOV.U32 R9, RZ, RZ, R0 ;  /* 0x000000ffff097224 */ /* 0x000fce00078e0000 */
.L_x_52:
[----:B------:R-:W-:Y:S05]  /*30a0*/  BSYNC.RECONVERGENT B2 ;  /* 0x0000000000027941 */ /* 0x000fea0003800200 */
.L_x_51:
        /* <DEDUP_REMOVED lines=31> */
.L_x_57:
[----:B------:R-:W-:Y:S05]  /*32a0*/  BSYNC.RECONVERGENT B3 ;  /* 0x0000000000037941 */ /* 0x000fea0003800200 */
.L_x_56:
[----:B------:R-:W-:Y:S05]  /*32b0*/  BSYNC.RECONVERGENT B2 ;  /* 0x0000000000027941 */ /* 0x000fea0003800200 */
.L_x_55:
[----:B------:R0:W-:Y:S01]  /*32c0*/  STG.E desc[UR8][R6.64+0x200], R11 ;  /* 0x0002000b06007986 */ /* 0x0001e2000c101908 */
[----:B------:R-:W-:Y:S02]  /*32d0*/  IADD3 R4, PT, PT, R4, 0x200, RZ ;  /* 0x0000020004047810 */ /* 0x000fe40007ffe0ff */
[----:B------:R-:W-:Y:S02]  /*32e0*/  IADD3 R2, PT, PT, R2, 0x200, RZ ;  /* 0x0000020002027810 */ /* 0x000fe40007ffe0ff */
[----:B------:R-:W-:-:S13]  /*32f0*/  ISETP.GE.AND P0, PT, R4, UR7, PT ;  /* 0x0000000704007c0c */ /* 0x000fda000bf06270 */
[----:B0-----:R-:W-:Y:S05]  /*3300*/  @!P0 BRA `(.L_x_58) ;  /* 0xfffffff400d48947 */ /* 0x001fea000383ffff */
[----:B------:R-:W-:Y:S05]  /*3310*/  EXIT ;  /* 0x000000000000794d */ /* 0x000fea0003800000 */
.L_x_18:
[----:B------:R-:W-:Y:S01]  /*3320*/  IMAD.MOV.U32 R17, RZ, RZ, 0x10 ;  /* 0x00000010ff117424 */ /* 0x000fe200078e00ff */
[----:B------:R-:W-:Y:S02]  /*3330*/  MOV R19, 0x1f ;  /* 0x0000001f00137802 */ /* 0x000fe40000000f00 */
[----:B------:R-:W-:-:S07]  /*3340*/  MOV R12, 0xffffffff ;  /* 0xffffffff000c7802 */ /* 0x000fce0000000f00 */
[----:B012---:R-:W-:Y:S05]  /*3350*/  WARPSYNC.COLLECTIVE R12, `(.L_x_59) ;  /* 0x000000000c087348 */ /* 0x007fea0003c00000 */
[----:B0-2---:R0:W2:Y:S02]  /*3360*/  SHFL.BFLY P1, R9, R0, R17, R19 ;  /* 0x0c00001100097389 */ /* 0x0050a40000020013 */
[----:B012---:R-:W-:Y:S05]  /*3370*/  ENDCOLLECTIVE ;  /* 0x000000000000791b */ /* 0x007fea0003800000 */
.L_x_59:
[----:B------:R-:W-:Y:S02]  /*3380*/  HFMA2 R17, -RZ, RZ, 0, 4.76837158203125e-07 ;  /* 0x00000008ff117431 */ /* 0x000fe400000001ff */
[----:B------:R-:W-:-:S05]  /*3390*/  IMAD.MOV.U32 R3, RZ, RZ, R9 ;  /* 0x000000ffff037224 */ /* 0x000fca00078e0009 */
[----:B------:R-:W-:-:S04]  /*33a0*/  FMNMX R3, R3, R0, !PT ;  /* 0x0000000003037209 */ /* 0x000fc80007800000 */
[----:B------:R-:W-:-:S07]  /*33b0*/  MOV R0, R3 ;  /* 0x0000000300007202 */ /* 0x000fce0000000f00 */
[----:B------:R-:W-:Y:S05]  /*33c0*/  WARPSYNC.COLLECTIVE R12, `(.L_x_60) ;  /* 0x000000000c087348 */ /* 0x000fea0003c00000 */
[----:B------:R0:W1:Y:S02]  /*33d0*/  SHFL.BFLY P1, R9, R0, R17, R19 ;  /* 0x0c00001100097389 */ /* 0x0000640000020013 */
[----:B01----:R-:W-:Y:S05]  /*33e0*/  ENDCOLLECTIVE ;  /* 0x000000000000791b */ /* 0x003fea0003800000 */
.L_x_60:
[----:B------:R-:W-:Y:S02]  /*33f0*/  HFMA2 R17, -RZ, RZ, 0, 2.384185791015625e-07 ;  /* 0x00000004ff117431 */ /* 0x000fe400000001ff */
[----:B------:R-:W-:-:S05]  /*3400*/  IMAD.MOV.U32 R2, RZ, RZ, R9 ;  /* 0x000000ffff027224 */ /* 0x000fca00078e0009 */
[----:B------:R-:W-:-:S04]  /*3410*/  FMNMX R2, R3, R2, !PT ;  /* 0x0000000203027209 */ /* 0x000fc80007800000 */
[----:B------:R-:W-:-:S07]  /*3420*/  MOV R0, R2 ;  /* 0x0000000200007202 */ /* 0x000fce0000000f00 */
[----:B------:R-:W-:Y:S05]  /*3430*/  WARPSYNC.COLLECTIVE R12, `(.L_x_61) ;  /* 0x000000000c087348 */ /* 0x000fea0003c00000 */
[----:B------:R0:W1:Y:S02]  /*3440*/  SHFL.BFLY P1, R9, R0, R17, R19 ;  /* 0x0c00001100097389 */ /* 0x0000640000020013 */
[----:B01----:R-:W-:Y:S05]  /*3450*/  ENDCOLLECTIVE ;  /* 0x000000000000791b */ /* 0x003fea0003800000 */
.L_x_61:
[----:B------:R-:W-:Y:S02]  /*3460*/  HFMA2 R17, -RZ, RZ, 0, 1.1920928955078125e-07 ;  /* 0x00000002ff117431 */ /* 0x000fe400000001ff */
[----:B------:R-:W-:-:S05]  /*3470*/  IMAD.MOV.U32 R5, RZ, RZ, R9 ;  /* 0x000000ffff057224 */ /* 0x000fca00078e0009 */
[----:B------:R-:W-:-:S04]  /*3480*/  FMNMX R5, R2, R5, !PT ;  /* 0x0000000502057209 */ /* 0x000fc80007800000 */
[----:B------:R-:W-:-:S07]  /*3490*/  MOV R0, R5 ;  /* 0x0000000500007202 */ /* 0x000fce0000000f00 */
[----:B------:R-:W-:Y:S05]  /*34a0*/  WARPSYNC.COLLECTIVE R12, `(.L_x_62) ;  /* 0x000000000c087348 */ /* 0x000fea0003c00000 */
[----:B------:R0:W1:Y:S02]  /*34b0*/  SHFL.BFLY P1, R9, R0, R17, R19 ;  /* 0x0c00001100097389 */ /* 0x0000640000020013 */
[----:B01----:R-:W-:Y:S05]  /*34c0*/  ENDCOLLECTIVE ;  /* 0x000000000000791b */ /* 0x003fea0003800000 */
.L_x_62:
[----:B------:R-:W-:Y:S02]  /*34d0*/  HFMA2 R17, -RZ, RZ, 0, 5.9604644775390625e-08 ;  /* 0x00000001ff117431 */ /* 0x000fe400000001ff */
[----:B------:R-:W-:-:S05]  /*34e0*/  IMAD.MOV.U32 R8, RZ, RZ, R9 ;  /* 0x000000ffff087224 */ /* 0x000fca00078e0009 */
[----:B------:R-:W-:-:S04]  /*34f0*/  FMNMX R8, R5, R8, !PT ;  /* 0x0000000805087209 */ /* 0x000fc80007800000 */
[----:B------:R-:W-:-:S07]  /*3500*/  MOV R0, R8 ;  /* 0x0000000800007202 */ /* 0x000fce0000000f00 */
[----:B------:R-:W-:Y:S05]  /*3510*/  WARPSYNC.COLLECTIVE R12, `(.L_x_63) ;  /* 0x000000000c087348 */ /* 0x000fea0003c00000 */
[----:B------:R0:W1:Y:S02]  /*3520*/  SHFL.BFLY P1, R9, R0, R17, R19 ;  /* 0x0c00001100097389 */ /* 0x0000640000020013 */
[----:B01----:R-:W-:Y:S05]  /*3530*/  ENDCOLLECTIVE ;  /* 0x000000000000791b */ /* 0x003fea0003800000 */
.L_x_63:
[----:B------:R-:W-:Y:S05]  /*3540*/  BRA `(.L_x_64) ;  /* 0xffffffd400bc7947 */ /* 0x000fea000383ffff */
.L_x_37:
[----:B------:R-:W-:Y:S01]  /*3550*/  IMAD.MOV.U32 R17, RZ, RZ, 0x10 ;  /* 0x00000010ff117424 */ /* 0x000fe200078e00ff */
[----:B------:R-:W-:Y:S02]  /*3560*/  MOV R19, 0x1f ;  /* 0x0000001f00137802 */ /* 0x000fe40000000f00 */
[----:B------:R-:W-:-:S07]  /*3570*/  MOV R12, 0xffffffff ;  /* 0xffffffff000c7802 */ /* 0x000fce0000000f00 */
[----:B0123--:R-:W-:Y:S05]  /*3580*/  WARPSYNC.COLLECTIVE R12, `(.L_x_65) ;  /* 0x000000000c087348 */ /* 0x00ffea0003c00000 */
[----:B--2---:R2:W4:Y:S02]  /*3590*/  SHFL.BFLY P1, R9, R0, R17, R19 ;  /* 0x0c00001100097389 */ /* 0x0045240000020013 */
[----:B01234-:R-:W-:Y:S05]  /*35a0*/  ENDCOLLECTIVE ;  /* 0x000000000000791b */ /* 0x01ffea0003800000 */
.L_x_65:
[----:B------:R-:W-:Y:S02]  /*35b0*/  HFMA2 R17, -RZ, RZ, 0, 4.76837158203125e-07 ;  /* 0x00000008ff117431 */ /* 0x000fe400000001ff */
[----:B------:R-:W-:-:S04]  /*35c0*/  IMAD.MOV.U32 R3, RZ, RZ, R9 ;  /* 0x000000ffff037224 */ /* 0x000fc800078e0009 */
[----:B------:R-:W-:-:S05]  /*35d0*/  FADD R3, R3, R0 ;  /* 0x0000000003037221 */ /* 0x000fca0000000000 */
[----:B------:R-:W-:-:S07]  /*35e0*/  MOV R0, R3 ;  /* 0x0000000300007202 */ /* 0x000fce0000000f00 */
[----:B------:R-:W-:Y:S05]  /*35f0*/  WARPSYNC.COLLECTIVE R12, `(.L_x_66) ;  /* 0x000000000c087348 */ /* 0x000fea0003c00000 */
[----:B------:R0:W1:Y:S02]  /*3600*/  SHFL.BFLY P1, R9, R0, R17, R19 ;  /* 0x0c00001100097389 */ /* 0x0000640000020013 */
[----:B01----:R-:W-:Y:S05]  /*3610*/  ENDCOLLECTIVE ;  /* 0x000000000000791b */ /* 0x003fea0003800000 */
.L_x_66:
[----:B------:R-:W-:Y:S02]  /*3620*/  HFMA2 R17, -RZ, RZ, 0, 2.384185791015625e-07 ;  /* 0x00000004ff117431 */ /* 0x000fe400000001ff */
[----:B------:R-:W-:-:S04]  /*3630*/  IMAD.MOV.U32 R2, RZ, RZ, R9 ;  /* 0x000000ffff027224 */ /* 0x000fc800078e0009 */
[----:B------:R-:W-:-:S05]  /*3640*/  FADD R2, R3, R2 ;  /* 0x0000000203027221 */ /* 0x000fca0000000000 */
[----:B------:R-:W-:-:S07]  /*3650*/  MOV R0, R2 ;  /* 0x0000000200007202 */ /* 0x000fce0000000f00 */
[----:B------:R-:W-:Y:S05]  /*3660*/  WARPSYNC.COLLECTIVE R12, `(.L_x_67) ;  /* 0x000000000c087348 */ /* 0x000fea0003c00000 */
[----:B------:R0:W1:Y:S02]  /*3670*/  SHFL.BFLY P1, R9, R0, R17, R19 ;  /* 0x0c00001100097389 */ /* 0x0000640000020013 */
[----:B01----:R-:W-:Y:S05]  /*3680*/  ENDCOLLECTIVE ;  /* 0x000000000000791b */ /* 0x003fea0003800000 */
.L_x_67:
[----:B------:R-:W-:Y:S02]  /*3690*/  HFMA2 R17, -RZ, RZ, 0, 1.1920928955078125e-07 ;  /* 0x00000002ff117431 */ /* 0x000fe400000001ff */
[----:B------:R-:W-:-:S04]  /*36a0*/  IMAD.MOV.U32 R7, RZ, RZ, R9 ;  /* 0x000000ffff077224 */ /* 0x000fc800078e0009 */
[----:B------:R-:W-:-:S05]  /*36b0*/  FADD R7, R2, R7 ;  /* 0x0000000702077221 */ /* 0x000fca0000000000 */
[----:B------:R-:W-:-:S07]  /*36c0*/  MOV R0, R7 ;  /* 0x0000000700007202 */ /* 0x000fce0000000f00 */
[----:B------:R-:W-:Y:S05]  /*36d0*/  WARPSYNC.COLLECTIVE R12, `(.L_x_68) ;  /* 0x000000000c087348 */ /* 0x000fea0003c00000 */
[----:B------:R0:W1:Y:S02]  /*36e0*/  SHFL.BFLY P1, R9, R0, R17, R19 ;  /* 0x0c00001100097389 */ /* 0x0000640000020013 */
[----:B01----:R-:W-:Y:S05]  /*36f0*/  ENDCOLLECTIVE ;  /* 0x000000000000791b */ /* 0x003fea0003800000 */
.L_x_68:
[----:B------:R-:W-:Y:S02]  /*3700*/  HFMA2 R17, -RZ, RZ, 0, 5.9604644775390625e-08 ;  /* 0x00000001ff117431 */ /* 0x000fe400000001ff */
[----:B------:R-:W-:-:S04]  /*3710*/  IMAD.MOV.U32 R8, RZ, RZ, R9 ;  /* 0x000000ffff087224 */ /* 0x000fc800078e0009 */
[----:B------:R-:W-:-:S05]  /*3720*/  FADD R8, R7, R8 ;  /* 0x0000000807087221 */ /* 0x000fca0000000000 */
[----:B------:R-:W-:-:S07]  /*3730*/  MOV R0, R8 ;  /* 0x0000000800007202 */ /* 0x000fce0000000f00 */
[----:B------:R-:W-:Y:S05]  /*3740*/  WARPSYNC.COLLECTIVE R12, `(.L_x_69) ;  /* 0x000000000c087348 */ /* 0x000fea0003c00000 */
[----:B------:R0:W1:Y:S02]  /*3750*/  SHFL.BFLY P1, R9, R0, R17, R19 ;  /* 0x0c00001100097389 */ /* 0x0000640000020013 */
[----:B01----:R-:W-:Y:S05]  /*3760*/  ENDCOLLECTIVE ;  /* 0x000000000000791b */ /* 0x003fea0003800000 */
.L_x_69:
[----:B------:R-:W-:Y:S01]  /*3770*/  IMAD.MOV.U32 R13, RZ, RZ, R9 ;  /* 0x000000ffff0d7224 */ /* 0x000fe200078e0009 */
[----:B------:R-:W-:Y:S06]  /*3780*/  BRA `(.L_x_70) ;  /* 0xffffffec00987947 */ /* 0x000fec000383ffff */
        .weak           $__internal_0_$__cuda_sm3x_div_rn_noftz_f32_slowpath
        .type           $__internal_0_$__cuda_sm3x_div_rn_noftz_f32_slowpath,@function
        .size           $__internal_0_$__cuda_sm3x_div_rn_noftz_f32_slowpath,(.L_x_170 - $__internal_0_$__cuda_sm3x_div_rn_noftz_f32_slowpath)
$__internal_0_$__cuda_sm3x_div_rn_noftz_f32_slowpath:
[--C-:B------:R-:W-:Y:S01]  /*3790*/  SHF.R.U32.HI R13, RZ, 0x17, R3.reuse ;  /* 0x00000017ff0d7819 */ /* 0x100fe20000011603 */
[----:B------:R-:W-:Y:S01]  /*37a0*/  BSSY.RECONVERGENT B0, `(.L_x_71) ;  /* 0x0000063000007945 */ /* 0x000fe20003800200 */
[----:B------:R-:W-:Y:S01]  /*37b0*/  SHF.R.U32.HI R15, RZ, 0x17, R0 ;  /* 0x00000017ff0f7819 */ /* 0x000fe20000011600 */
[----:B------:R-:W-:Y:S01]  /*37c0*/  IMAD.MOV.U32 R17, RZ, RZ, R3 ;  /* 0x000000ffff117224 */ /* 0x000fe200078e0003 */
[----:B------:R-:W-:Y:S02]  /*37d0*/  LOP3.LUT R13, R13, 0xff, RZ, 0xc0, !PT ;  /* 0x000000ff0d0d7812 */ /* 0x000fe400078ec0ff */
[----:B------:R-:W-:Y:S02]  /*37e0*/  LOP3.LUT R18, R15, 0xff, RZ, 0xc0, !PT ;  /* 0x000000ff0f127812 */ /* 0x000fe400078ec0ff */
[----:B------:R-:W-:Y:S02]  /*37f0*/  IADD3 R19, PT, PT, R13, -0x1, RZ ;  /* 0xffffffff0d137810 */ /* 0x000fe40007ffe0ff */
[----:B------:R-:W-:-:S02]  /*3800*/  IADD3 R16, PT, PT, R18, -0x1, RZ ;  /* 0xffffffff12107810 */ /* 0x000fc40007ffe0ff */
[----:B------:R-:W-:-:S04]  /*3810*/  ISETP.GT.U32.AND P0, PT, R19, 0xfd, PT ;  /* 0x000000fd1300780c */ /* 0x000fc80003f04070 */
[----:B------:R-:W-:-:S13]  /*3820*/  ISETP.GT.U32.OR P0, PT, R16, 0xfd, P0 ;  /* 0x000000fd1000780c */ /* 0x000fda0000704470 */
[----:B------:R-:W-:Y:S01]  /*3830*/  @!P0 MOV R15, RZ ;  /* 0x000000ff000f8202 */ /* 0x000fe20000000f00 */
[----:B------:R-:W-:Y:S06]  /*3840*/  @!P0 BRA `(.L_x_72) ;  /* 0x00000000005c8947 */ /* 0x000fec0003800000 */
[----:B------:R-:W-:Y:S02]  /*3850*/  FSETP.GTU.FTZ.AND P0, PT, |R0|, +INF , PT ;  /* 0x7f8000000000780b */ /* 0x000fe40003f1c200 */
[----:B------:R-:W-:-:S04]  /*3860*/  FSETP.GTU.FTZ.AND P2, PT, |R3|, +INF , PT ;  /* 0x7f8000000300780b */ /* 0x000fc80003f5c200 */
[----:B------:R-:W-:-:S13]  /*3870*/  PLOP3.LUT P0, PT, P0, P2, PT, 0xf8, 0x8f ;  /* 0x00000000008f781c */ /* 0x000fda0000705f70 */
[----:B------:R-:W-:Y:S05]  /*3880*/  @P0 BRA `(.L_x_73) ;  /* 0x00000004004c0947 */ /* 0x000fea0003800000 */
[----:B------:R-:W-:-:S13]  /*3890*/  LOP3.LUT P0, RZ, R17, 0x7fffffff, R0, 0xc8, !PT ;  /* 0x7fffffff11ff7812 */ /* 0x000fda000780c800 */
[----:B------:R-:W-:Y:S05]  /*38a0*/  @!P0 BRA `(.L_x_74) ;  /* 0x00000004003c8947 */ /* 0x000fea0003800000 */
[C---:B------:R-:W-:Y:S02]  /*38b0*/  FSETP.NEU.FTZ.AND P2, PT, |R0|.reuse, +INF , PT ;  /* 0x7f8000000000780b */ /* 0x040fe40003f5d200 */
[----:B------:R-:W-:Y:S02]  /*38c0*/  FSETP.NEU.FTZ.AND P3, PT, |R3|, +INF , PT ;  /* 0x7f8000000300780b */ /* 0x000fe40003f7d200 */
[----:B------:R-:W-:-:S11]  /*38d0*/  FSETP.NEU.FTZ.AND P0, PT, |R0|, +INF , PT ;  /* 0x7f8000000000780b */ /* 0x000fd60003f1d200 */
[----:B------:R-:W-:Y:S05]  /*38e0*/  @!P3 BRA !P2, `(.L_x_74) ;  /* 0x00000004002cb947 */ /* 0x000fea0005000000 */
[----:B------:R-:W-:-:S04]  /*38f0*/  LOP3.LUT P2, RZ, R0, 0x7fffffff, RZ, 0xc0, !PT ;  /* 0x7fffffff00ff7812 */ /* 0x000fc8000784c0ff */
[----:B------:R-:W-:-:S13]  /*3900*/  PLOP3.LUT P2, PT, P3, P2, PT, 0x2f, 0xf2 ;  /* 0x0000000000f2781c */ /* 0x000fda0001f44577 */
[----:B------:R-:W-:Y:S05]  /*3910*/  @P2 BRA `(.L_x_75) ;  /* 0x0000000400182947 */ /* 0x000fea0003800000 */
[----:B------:R-:W-:-:S04]  /*3920*/  LOP3.LUT P2, RZ, R17, 0x7fffffff, RZ, 0xc0, !PT ;  /* 0x7fffffff11ff7812 */ /* 0x000fc8000784c0ff */
[----:B------:R-:W-:-:S13]  /*3930*/  PLOP3.LUT P0, PT, P0, P2, PT, 0x2f, 0xf2 ;  /* 0x0000000000f2781c */ /* 0x000fda0000704577 */
[----:B------:R-:W-:Y:S05]  /*3940*/  @P0 BRA `(.L_x_76) ;  /* 0x0000000400000947 */ /* 0x000fea0003800000 */
[----:B------:R-:W-:Y:S02]  /*3950*/  ISETP.GE.AND P0, PT, R16, RZ, PT ;  /* 0x000000ff1000720c */ /* 0x000fe40003f06270 */
[----:B------:R-:W-:-:S11]  /*3960*/  ISETP.GE.AND P2, PT, R19, RZ, PT ;  /* 0x000000ff1300720c */ /* 0x000fd60003f46270 */
[----:B------:R-:W-:Y:S01]  /*3970*/  @P0 MOV R15, RZ ;  /* 0x000000ff000f0202 */ /* 0x000fe20000000f00 */
[----:B------:R-:W-:Y:S02]  /*3980*/  @!P0 IMAD.MOV.U32 R15, RZ, RZ, -0x40 ;  /* 0xffffffc0ff0f8424 */ /* 0x000fe400078e00ff */
[----:B------:R-:W-:Y:S01]  /*3990*/  @!P0 FFMA R0, R0, 1.84467440737095516160e+19, RZ ;  /* 0x5f80000000008823 */ /* 0x000fe200000000ff */
[----:B------:R-:W-:Y:S02]  /*39a0*/  @!P2 FFMA R17, R3, 1.84467440737095516160e+19, RZ ;  /* 0x5f8000000311a823 */ /* 0x000fe400000000ff */
[----:B------:R-:W-:-:S07]  /*39b0*/  @!P2 IADD3 R15, PT, PT, R15, 0x40, RZ ;  /* 0x000000400f0fa810 */ /* 0x000fce0007ffe0ff */
.L_x_72:
[----:B------:R-:W-:Y:S01]  /*39c0*/  LEA R16, R13, 0xc0800000, 0x17 ;  /* 0xc08000000d107811 */ /* 0x000fe200078eb8ff */
[----:B------:R-:W-:Y:S01]  /*39d0*/  VIADD R18, R18, 0xffffff81 ;  /* 0xffffff8112127836 */ /* 0x000fe20000000000 */
[----:B------:R-:W-:Y:S02]  /*39e0*/  BSSY.RECONVERGENT B1, `(.L_x_77) ;  /* 0x0000035000017945 */ /* 0x000fe40003800200 */
[----:B------:R-:W-:Y:S01]  /*39f0*/  IADD3 R20, PT, PT, -R16, R17, RZ ;  /* 0x0000001110147210 */ /* 0x000fe20007ffe1ff */
[C---:B------:R-:W-:Y:S01]  /*3a00*/  IMAD R0, R18.reuse, -0x800000, R0 ;  /* 0xff80000012007824 */ /* 0x040fe200078e0200 */
[----:B------:R-:W-:Y:S02]  /*3a10*/  IADD3 R18, PT, PT, R18, 0x7f, -R13 ;  /* 0x0000007f12127810 */ /* 0x000fe40007ffe80d */
[----:B------:R-:W0:Y:S01]  /*3a20*/  MUFU.RCP R17, R20 ;  /* 0x0000001400117308 */ /* 0x000e220000001000 */
[----:B------:R-:W-:Y:S01]  /*3a30*/  FADD.FTZ R19, -R20, -RZ ;  /* 0x800000ff14137221 */ /* 0x000fe20000010100 */
[----:B------:R-:W-:-:S03]  /*3a40*/  IADD3 R18, PT, PT, R18, R15, RZ ;  /* 0x0000000f12127210 */ /* 0x000fc60007ffe0ff */
[----:B0-----:R-:W-:-:S04]  /*3a50*/  FFMA R16, R17, R19, 1 ;  /* 0x3f80000011107423 */ /* 0x001fc80000000013 */
[----:B------:R-:W-:-:S04]  /*3a60*/  FFMA R17, R17, R16, R17 ;  /* 0x0000001011117223 */ /* 0x000fc80000000011 */
[----:B------:R-:W-:-:S04]  /*3a70*/  FFMA R16, R0, R17, RZ ;  /* 0x0000001100107223 */ /* 0x000fc800000000ff */
[----:B------:R-:W-:-:S04]  /*3a80*/  FFMA R21, R19, R16, R0 ;  /* 0x0000001013157223 */ /* 0x000fc80000000000 */
[----:B------:R-:W-:-:S04]  /*3a90*/  FFMA R16, R17, R21, R16 ;  /* 0x0000001511107223 */ /* 0x000fc80000000010 */
[----:B------:R-:W-:-:S04]  /*3aa0*/  FFMA R19, R19, R16, R0 ;  /* 0x0000001013137223 */ /* 0x000fc80000000000 */
[----:B------:R-:W-:-:S05]  /*3ab0*/  FFMA R0, R17, R19, R16 ;  /* 0x0000001311007223 */ /* 0x000fca0000000010 */
[----:B------:R-:W-:-:S04]  /*3ac0*/  SHF.R.U32.HI R13, RZ, 0x17, R0 ;  /* 0x00000017ff0d7819 */ /* 0x000fc80000011600 */
[----:B------:R-:W-:-:S04]  /*3ad0*/  LOP3.LUT R13, R13, 0xff, RZ, 0xc0, !PT ;  /* 0x000000ff0d0d7812 */ /* 0x000fc800078ec0ff */
[----:B------:R-:W-:-:S05]  /*3ae0*/  IADD3 R20, PT, PT, R13, R18, RZ ;  /* 0x000000120d147210 */ /* 0x000fca0007ffe0ff */
[----:B------:R-:W-:-:S05]  /*3af0*/  VIADD R13, R20, 0xffffffff ;  /* 0xffffffff140d7836 */ /* 0x000fca0000000000 */
[----:B------:R-:W-:-:S13]  /*3b00*/  ISETP.GE.U32.AND P0, PT, R13, 0xfe, PT ;  /* 0x000000fe0d00780c */ /* 0x000fda0003f06070 */
[----:B------:R-:W-:Y:S05]  /*3b10*/  @!P0 BRA `(.L_x_78) ;  /* 0x0000000000808947 */ /* 0x000fea0003800000 */
[----:B------:R-:W-:-:S13]  /*3b20*/  ISETP.GT.AND P0, PT, R20, 0xfe, PT ;  /* 0x000000fe1400780c */ /* 0x000fda0003f04270 */
[----:B------:R-:W-:Y:S05]  /*3b30*/  @P0 BRA `(.L_x_79) ;  /* 0x00000000006c0947 */ /* 0x000fea0003800000 */
[----:B------:R-:W-:-:S13]  /*3b40*/  ISETP.GE.AND P0, PT, R20, 0x1, PT ;  /* 0x000000011400780c */ /* 0x000fda0003f06270 */
[----:B------:R-:W-:Y:S05]  /*3b50*/  @P0 BRA `(.L_x_80) ;  /* 0x0000000000740947 */ /* 0x000fea0003800000 */
[----:B------:R-:W-:Y:S02]  /*3b60*/  ISETP.GE.AND P0, PT, R20, -0x18, PT ;  /* 0xffffffe81400780c */ /* 0x000fe40003f06270 */
[----:B------:R-:W-:-:S11]  /*3b70*/  LOP3.LUT R0, R0, 0x80000000, RZ, 0xc0, !PT ;  /* 0x8000000000007812 */ /* 0x000fd600078ec0ff */
[----:B------:R-:W-:Y:S05]  /*3b80*/  @!P0 BRA `(.L_x_80) ;  /* 0x0000000000688947 */ /* 0x000fea0003800000 */
[-CC-:B------:R-:W-:Y:S01]  /*3b90*/  FFMA.RZ R13, R17, R19.reuse, R16.reuse ;  /* 0x00000013110d7223 */ /* 0x180fe2000000c010 */
[C---:B------:R-:W-:Y:S02]  /*3ba0*/  IADD3 R18, PT, PT, R20.reuse, 0x20, RZ ;  /* 0x0000002014127810 */ /* 0x040fe40007ffe0ff */
[C---:B------:R-:W-:Y:S02]  /*3bb0*/  ISETP.NE.AND P3, PT, R20.reuse, RZ, PT ;  /* 0x000000ff1400720c */ /* 0x040fe40003f65270 */
[----:B------:R-:W-:Y:S01]  /*3bc0*/  LOP3.LUT R15, R13, 0x7fffff, RZ, 0xc0, !PT ;  /* 0x007fffff0d0f7812 */ /* 0x000fe200078ec0ff */
[CCC-:B------:R-:W-:Y:S01]  /*3bd0*/  FFMA.RP R13, R17.reuse, R19.reuse, R16.reuse ;  /* 0x00000013110d7223 */ /* 0x1c0fe20000008010 */
[----:B------:R-:W-:Y:S01]  /*3be0*/  FFMA.RM R16, R17, R19, R16 ;  /* 0x0000001311107223 */ /* 0x000fe20000004010 */
[----:B------:R-:W-:Y:S02]  /*3bf0*/  ISETP.NE.AND P2, PT, R20, RZ, PT ;  /* 0x000000ff1400720c */ /* 0x000fe40003f45270 */
[----:B------:R-:W-:-:S02]  /*3c00*/  LOP3.LUT R15, R15, 0x800000, RZ, 0xfc, !PT ;  /* 0x008000000f0f7812 */ /* 0x000fc400078efcff */
[----:B------:R-:W-:Y:S02]  /*3c10*/  IADD3 R17, PT, PT, -R20, RZ, RZ ;  /* 0x000000ff14117210 */ /* 0x000fe40007ffe1ff */
[----:B------:R-:W-:Y:S02]  /*3c20*/  SHF.L.U32 R18, R15, R18, RZ ;  /* 0x000000120f127219 */ /* 0x000fe400000006ff */
[----:B------:R-:W-:Y:S02]  /*3c30*/  FSETP.NEU.FTZ.AND P0, PT, R13, R16, PT ;  /* 0x000000100d00720b */ /* 0x000fe40003f1d000 */
[----:B------:R-:W-:Y:S02]  /*3c40*/  SEL R16, R17, RZ, P3 ;  /* 0x000000ff11107207 */ /* 0x000fe40001800000 */
[----:B------:R-:W-:Y:S02]  /*3c50*/  ISETP.NE.AND P2, PT, R18, RZ, P2 ;  /* 0x000000ff1200720c */ /* 0x000fe40001745270 */
[----:B------:R-:W-:-:S02]  /*3c60*/  SHF.R.U32.HI R16, RZ, R16, R15 ;  /* 0x00000010ff107219 */ /* 0x000fc4000001160f */
[----:B------:R-:W-:Y:S02]  /*3c70*/  PLOP3.LUT P0, PT, P0, P2, PT, 0xf8, 0x8f ;  /* 0x00000000008f781c */ /* 0x000fe40000705f70 */
[----:B------:R-:W-:Y:S02]  /*3c80*/  SHF.R.U32.HI R18, RZ, 0x1, R16 ;  /* 0x00000001ff127819 */ /* 0x000fe40000011610 */
[----:B------:R-:W-:-:S04]  /*3c90*/  SEL R13, RZ, 0x1, !P0 ;  /* 0x00000001ff0d7807 */ /* 0x000fc80004000000 */
[----:B------:R-:W-:-:S04]  /*3ca0*/  LOP3.LUT R13, R13, 0x1, R18, 0xf8, !PT ;  /* 0x000000010d0d7812 */ /* 0x000fc800078ef812 */
[----:B------:R-:W-:-:S05]  /*3cb0*/  LOP3.LUT R13, R13, R16, RZ, 0xc0, !PT ;  /* 0x000000100d0d7212 */ /* 0x000fca00078ec0ff */
[----:B------:R-:W-:-:S05]  /*3cc0*/  IMAD.IADD R13, R18, 0x1, R13 ;  /* 0x00000001120d7824 */ /* 0x000fca00078e020d */
[----:B------:R-:W-:Y:S01]  /*3cd0*/  LOP3.LUT R0, R13, R0, RZ, 0xfc, !PT ;  /* 0x000000000d007212 */ /* 0x000fe200078efcff */
[----:B------:R-:W-:Y:S06]  /*3ce0*/  BRA `(.L_x_80) ;  /* 0x0000000000107947 */ /* 0x000fec0003800000 */
.L_x_79:
[----:B------:R-:W-:-:S04]  /*3cf0*/  LOP3.LUT R0, R0, 0x80000000, RZ, 0xc0, !PT ;  /* 0x8000000000007812 */ /* 0x000fc800078ec0ff */
[----:B------:R-:W-:Y:S01]  /*3d00*/  LOP3.LUT R0, R0, 0x7f800000, RZ, 0xfc, !PT ;  /* 0x7f80000000007812 */ /* 0x000fe200078efcff */
[----:B------:R-:W-:Y:S06]  /*3d10*/  BRA `(.L_x_80) ;  /* 0x0000000000047947 */ /* 0x000fec0003800000 */
.L_x_78:
[----:B------:R-:W-:-:S07]  /*3d20*/  LEA R0, R18, R0, 0x17 ;  /* 0x0000000012007211 */ /* 0x000fce00078eb8ff */
.L_x_80:
[----:B------:R-:W-:Y:S05]  /*3d30*/  BSYNC.RECONVERGENT B1 ;  /* 0x0000000000017941 */ /* 0x000fea0003800200 */
.L_x_77:
[----:B------:R-:W-:Y:S05]  /*3d40*/  BRA `(.L_x_81) ;  /* 0x0000000000207947 */ /* 0x000fea0003800000 */
.L_x_76:
[----:B------:R-:W-:-:S04]  /*3d50*/  LOP3.LUT R0, R17, 0x80000000, R0, 0x48, !PT ;  /* 0x8000000011007812 */ /* 0x000fc800078e4800 */
[----:B------:R-:W-:Y:S01]  /*3d60*/  LOP3.LUT R0, R0, 0x7f800000, RZ, 0xfc, !PT ;  /* 0x7f80000000007812 */ /* 0x000fe200078efcff */
[----:B------:R-:W-:Y:S06]  /*3d70*/  BRA `(.L_x_81) ;  /* 0x0000000000147947 */ /* 0x000fec0003800000 */
.L_x_75:
[----:B------:R-:W-:Y:S01]  /*3d80*/  LOP3.LUT R0, R17, 0x80000000, R0, 0x48, !PT ;  /* 0x8000000011007812 */ /* 0x000fe200078e4800 */
[----:B------:R-:W-:Y:S06]  /*3d90*/  BRA `(.L_x_81) ;  /* 0x00000000000c7947 */ /* 0x000fec0003800000 */
.L_x_74:
[----:B------:R-:W0:Y:S01]  /*3da0*/  MUFU.RSQ R0, -QNAN ;  /* 0xffc0000000007908 */ /* 0x000e220000001400 */
[----:B------:R-:W-:Y:S05]  /*3db0*/  BRA `(.L_x_81) ;  /* 0x0000000000047947 */ /* 0x000fea0003800000 */
.L_x_73:
[----:B------:R-:W-:-:S07]  /*3dc0*/  FADD.FTZ R0, R0, R3 ;  /* 0x0000000300007221 */ /* 0x000fce0000010000 */
.L_x_81:
[----:B------:R-:W-:Y:S05]  /*3dd0*/  BSYNC.RECONVERGENT B0 ;  /* 0x0000000000007941 */ /* 0x000fea0003800200 */
.L_x_71:
[----:B------:R-:W-:-:S04]  /*3de0*/  HFMA2 R15, -RZ, RZ, 0, 0 ;  /* 0x00000000ff0f7431 */ /* 0x000fc800000001ff */
[----:B0-----:R-:W-:Y:S05]  /*3df0*/  RET.REL.NODEC R14 `(_Z24softmax_reduction_kernelPfii) ;  /* 0xffffffc00e807950 */ /* 0x001fea0003c3ffff */
.L_x_82:
        /* <DEDUP_REMOVED lines=16> */
.L_x_170:


//--------------------- .text._Z20softmax_crude_kernelPfii --------------------------
	.section	.text._Z20softmax_crude_kernelPfii,"ax",@progbits
	.align	128
        .global         _Z20softmax_crude_kernelPfii
        .type           _Z20softmax_crude_kernelPfii,@function
        .size           _Z20softmax_crude_kernelPfii,(.L_x_171 - _Z20softmax_crude_kernelPfii)
        .other          _Z20softmax_crude_kernelPfii,@"STO_CUDA_ENTRY STV_DEFAULT"
_Z20softmax_crude_kernelPfii:
.text._Z20softmax_crude_kernelPfii:
[----:B------:R-:W-:Y:S01]  /*0000*/  LDC R1, c[0x0][0x37c] ;  /* 0x0000df00ff017b82 */ /* 0x000fe20000000800 */
[----:B------:R-:W0:Y:S07]  /*0010*/  S2R R3, SR_TID.Y ;  /* 0x0000000000037919 */ /* 0x000e2e0000002200 */
[----:B------:R-:W0:Y:S08]  /*0020*/  S2UR UR5, SR_CTAID.Y ;  /* 0x00000000000579c3 */ /* 0x000e300000002600 */
[----:B------:R-:W0:Y:S08]  /*0030*/  LDC R0, c[0x0][0x364] ;  /* 0x0000d900ff007b82 */ /* 0x000e300000000800 */
[----:B------:R-:W1:Y:S08]  /*0040*/  LDC.64 R6, c[0x0][0x388] ;  /* 0x0000e200ff067b82 */ /* 0x000e700000000a00 */
[----:B------:R-:W2:Y:S01]  /*0050*/  S2UR UR4, SR_CTAID.Z ;  /* 0x00000000000479c3 */ /* 0x000ea20000002700 */
[----:B0-----:R-:W-:-:S05]  /*0060*/  IMAD R0, R0, UR5, R3 ;  /* 0x0000000500007c24 */ /* 0x001fca000f8e0203 */
[----:B-1----:R-:W-:-:S04]  /*0070*/  ISETP.GE.AND P0, PT, R0, R7, PT ;  /* 0x000000070000720c */ /* 0x002fc80003f06270 */
[----:B--2---:R-:W-:-:S13]  /*0080*/  ISETP.LE.OR P0, PT, R6, UR4, P0 ;  /* 0x0000000406007c0c */ /* 0x004fda0008703670 */
[----:B------:R-:W-:Y:S05]  /*0090*/  @P0 EXIT ;  /* 0x000000000000094d */ /* 0x000fea0003800000 */
[----:B------:R-:W0:Y:S01]  /*00a0*/  LDC.64 R4, c[0x0][0x380] ;  /* 0x0000e000ff047b82 */ /* 0x000e220000000a00 */
[----:B------:R-:W1:Y:S01]  /*00b0*/  LDCU.64 UR6, c[0x0][0x358] ;  /* 0x00006b00ff0677ac */ /* 0x000e620008000a00 */
[----:B------:R-:W-:-:S04]  /*00c0*/  IMAD R2, R7, UR4, R0 ;  /* 0x0000000407027c24 */ /* 0x000fc8000f8e0200 */
[----:B------:R-:W-:-:S04]  /*00d0*/  IMAD R2, R2, R7, RZ ;  /* 0x0000000702027224 */ /* 0x000fc800078e02ff */
[----:B0-----:R-:W-:-:S05]  /*00e0*/  IMAD.WIDE.U32 R4, R2, 0x4, R4 ;  /* 0x0000000402047825 */ /* 0x001fca00078e0004 */
[----:B-1----:R0:W5:Y:S01]  /*00f0*/  LDG.E R0, desc[UR6][R4.64] ;  /* 0x0000000604007981 */ /* 0x002162000c1e1900 */
[C---:B------:R-:W-:Y:S01]  /*0100*/  ISETP.GE.U32.AND P1, PT, R7.reuse, 0x10, PT ;  /* 0x000000100700780c */ /* 0x040fe20003f26070 */
[----:B------:R-:W-:Y:S01]  /*0110*/  HFMA2 R3, -RZ, RZ, 0, 0 ;  /* 0x00000000ff037431 */ /* 0x000fe200000001ff */
[----:B------:R-:W-:-:S04]  /*0120*/  LOP3.LUT R8, R7, 0xf, RZ, 0xc0, !PT ;  /* 0x0000000f07087812 */ /* 0x000fc800078ec0ff */
[----:B------:R-:W-:-:S07]  /*0130*/  ISETP.NE.AND P0, PT, R8, RZ, PT ;  /* 0x000000ff0800720c */ /* 0x000fce0003f05270 */
[----:B0-----:R-:W-:Y:S06]  /*0140*/  @!P1 BRA `(.L_x_83) ;  /* 0x0000000000889947 */ /* 0x001fec0003800000 */
[----:B------:R-:W-:Y:S02]  /*0150*/  IADD3 R15, P1, PT, R4, 0x20, RZ ;  /* 0x00000020040f7810 */ /* 0x000fe40007f3e0ff */
[----:B------:R-:W-:Y:S02]  /*0160*/  LOP3.LUT R3, R7, 0x7ffffff0, RZ, 0xc0, !PT ;  /* 0x7ffffff007037812 */ /* 0x000fe400078ec0ff */
[----:B------:R-:W-:Y:S02]  /*0170*/  IADD3.X R7, PT, PT, RZ, R5, RZ, P1, !PT ;  /* 0x00000005ff077210 */ /* 0x000fe40000ffe4ff */
[----:B------:R-:W-:-:S07]  /*0180*/  IADD3 R9, PT, PT, -R3, RZ, RZ ;  /* 0x000000ff03097210 */ /* 0x000fce0007ffe1ff */
.L_x_84:
[----:B------:R-:W-:-:S05]  /*0190*/  MOV R6, R15 ;  /* 0x0000000f00067202 */ /* 0x000fca0000000f00 */
[----:B------:R-:W2:Y:S04]  /*01a0*/  LDG.E R17, desc[UR6][R6.64+-0x20] ;  /* 0xffffe00606117981 */ /* 0x000ea8000c1e1900 */
[----:B------:R-:W2:Y:S04]  /*01b0*/  LDG.E R16, desc[UR6][R6.64+-0x1c] ;  /* 0xffffe40606107981 */ /* 0x000ea8000c1e1900 */
[----:B------:R-:W3:Y:S04]  /*01c0*/  LDG.E R19, desc[UR6][R6.64+-0x18] ;  /* 0xffffe80606137981 */ /* 0x000ee8000c1e1900 */
[----:B------:R-:W3:Y:S04]  /*01d0*/  LDG.E R18, desc[UR6][R6.64+-0x14] ;  /* 0xffffec0606127981 */ /* 0x000ee8000c1e1900 */
[----:B------:R-:W4:Y:S04]  /*01e0*/  LDG.E R21, desc[UR6][R6.64+-0x10] ;  /* 0xfffff00606157981 */ /* 0x000f28000c1e1900 */
        /* <DEDUP_REMOVED lines=10> */
[----:B------:R0:W4:Y:S01]  /*0290*/  LDG.E R12, desc[UR6][R6.64+0x1c] ;  /* 0x00001c06060c7981 */ /* 0x000122000c1e1900 */
[----:B------:R-:W-:-:S04]  /*02a0*/  IADD3 R9, PT, PT, R9, 0x10, RZ ;  /* 0x0000001009097810 */ /* 0x000fc80007ffe0ff */
[----:B------:R-:W-:Y:S02]  /*02b0*/  ISETP.NE.AND P1, PT, R9, RZ, PT ;  /* 0x000000ff0900720c */ /* 0x000fe40003f25270 */
[----:B--2--5:R-:W-:-:S04]  /*02c0*/  FMNMX3 R16, R17, R0, R16, !PT ;  /* 0x0000000011107276 */ /* 0x024fc80007800010 */
[----:B---3--:R-:W-:-:S04]  /*02d0*/  FMNMX3 R16, R19, R16, R18, !PT ;  /* 0x0000001013107276 */ /* 0x008fc80007800012 */
[----:B----4-:R-:W-:-:S04]  /*02e0*/  FMNMX3 R16, R21, R16, R20, !PT ;  /* 0x0000001015107276 */ /* 0x010fc80007800014 */
[----:B------:R-:W-:-:S04]  /*02f0*/  FMNMX3 R16, R23, R16, R22, !PT ;  /* 0x0000001017107276 */ /* 0x000fc80007800016 */
[----:B------:R-:W-:-:S04]  /*0300*/  FMNMX3 R16, R25, R16, R24, !PT ;  /* 0x0000001019107276 */ /* 0x000fc80007800018 */
[----:B------:R-:W-:Y:S02]  /*0310*/  FMNMX3 R10, R15, R16, R10, !PT ;  /* 0x000000100f0a7276 */ /* 0x000fe4000780000a */
[----:B------:R-:W-:-:S04]  /*0320*/  IADD3 R15, P2, PT, R6, 0x40, RZ ;  /* 0x00000040060f7810 */ /* 0x000fc80007f5e0ff */
[----:B0-----:R-:W-:Y:S02]  /*0330*/  IADD3.X R7, PT, PT, RZ, R7, RZ, P2, !PT ;  /* 0x00000007ff077210 */ /* 0x001fe400017fe4ff */
[----:B------:R-:W-:-:S04]  /*0340*/  FMNMX3 R10, R14, R10, R11, !PT ;  /* 0x0000000a0e0a7276 */ /* 0x000fc8000780000b */
[----:B------:R-:W-:Y:S01]  /*0350*/  FMNMX3 R0, R13, R10, R12, !PT ;  /* 0x0000000a0d007276 */ /* 0x000fe2000780000c */
[----:B------:R-:W-:Y:S06]  /*0360*/  @P1 BRA `(.L_x_84) ;  /* 0xfffffffc00881947 */ /* 0x000fec000383ffff */
.L_x_83:
[----:B------:R-:W-:Y:S05]  /*0370*/  @!P0 BRA `(.L_x_85) ;  /* 0x0000000000c88947 */ /* 0x000fea0003800000 */
[----:B------:R-:W0:Y:S01]  /*0380*/  LDCU UR4, c[0x0][0x38c] ;  /* 0x00007180ff0477ac */ /* 0x000e220008000800 */
[----:B------:R-:W-:Y:S01]  /*0390*/  ISETP.GE.U32.AND P0, PT, R8, 0x8, PT ;  /* 0x000000080800780c */ /* 0x000fe20003f06070 */
[----:B0-----:R-:W-:-:S04]  /*03a0*/  ULOP3.LUT UR5, UR4, 0x7, URZ, 0xc0, !UPT ;  /* 0x0000000704057892 */ /* 0x001fc8000f8ec0ff */
[----:B------:R-:W-:-:S08]  /*03b0*/  UISETP.NE.AND UP0, UPT, UR5, URZ, UPT ;  /* 0x000000ff0500728c */ /* 0x000fd0000bf05270 */
[----:B------:R-:W-:Y:S05]  /*03c0*/  @!P0 BRA `(.L_x_86) ;  /* 0x0000000000448947 */ /* 0x000fea0003800000 */
[----:B------:R-:W0:Y:S01]  /*03d0*/  LDC.64 R10, c[0x0][0x380] ;  /* 0x0000e000ff0a7b82 */ /* 0x000e220000000a00 */
[----:B------:R-:W-:Y:S01]  /*03e0*/  IADD3 R9, PT, PT, R2, R3, RZ ;  /* 0x0000000302097210 */ /* 0x000fe20007ffe0ff */
[----:B------:R-:W-:-:S05]  /*03f0*/  IMAD.WIDE.U32 R6, R3, 0x4, R4 ;  /* 0x0000000403067825 */ /* 0x000fca00078e0004 */
[----:B------:R-:W2:Y:S04]  /*0400*/  LDG.E R12, desc[UR6][R6.64+0x8] ;  /* 0x00000806060c7981 */ /* 0x000ea8000c1e1900 */
[----:B------:R-:W2:Y:S04]  /*0410*/  LDG.E R13, desc[UR6][R6.64+0xc] ;  /* 0x00000c06060d7981 */ /* 0x000ea8000c1e1900 */
[----:B------:R-:W3:Y:S04]  /*0420*/  LDG.E R14, desc[UR6][R6.64+0x10] ;  /* 0x00001006060e7981 */ /* 0x000ee8000c1e1900 */
[----:B------:R-:W3:Y:S04]  /*0430*/  LDG.E R15, desc[UR6][R6.64+0x14] ;  /* 0x00001406060f7981 */ /* 0x000ee8000c1e1900 */
[----:B------:R-:W4:Y:S01]  /*0440*/  LDG.E R16, desc[UR6][R6.64+0x18] ;  /* 0x0000180606107981 */ /* 0x000f22000c1e1900 */
[----:B0-----:R-:W-:-:S03]  /*0450*/  IMAD.WIDE.U32 R10, R9, 0x4, R10 ;  /* 0x00000004090a7825 */ /* 0x001fc600078e000a */
[----:B------:R-:W2:Y:S04]  /*0460*/  LDG.E R9, desc[UR6][R6.64+0x4] ;  /* 0x0000040606097981 */ /* 0x000ea8000c1e1900 */
[----:B------:R-:W2:Y:S04]  /*0470*/  LDG.E R11, desc[UR6][R10.64] ;  /* 0x000000060a0b7981 */ /* 0x000ea8000c1e1900 */
[----:B------:R-:W4:Y:S01]  /*0480*/  LDG.E R17, desc[UR6][R6.64+0x1c] ;  /* 0x00001c0606117981 */ /* 0x000f22000c1e1900 */
[----:B------:R-:W-:Y:S02]  /*0490*/  IADD3 R3, PT, PT, R3, 0x8, RZ ;  /* 0x0000000803037810 */ /* 0x000fe40007ffe0ff */
[----:B--2--5:R-:W-:-:S04]  /*04a0*/  FMNMX3 R9, R11, R0, R9, !PT ;  /* 0x000000000b097276 */ /* 0x024fc80007800009 */
[----:B------:R-:W-:-:S04]  /*04b0*/  FMNMX3 R9, R12, R9, R13, !PT ;  /* 0x000000090c097276 */ /* 0x000fc8000780000d */
[----:B---3--:R-:W-:-:S04]  /*04c0*/  FMNMX3 R9, R14, R9, R15, !PT ;  /* 0x000000090e097276 */ /* 0x008fc8000780000f */
[----:B----4-:R-:W-:-:S07]  /*04d0*/  FMNMX3 R0, R16, R9, R17, !PT ;  /* 0x0000000910007276 */ /* 0x010fce0007800011 */
.L_x_86:
[----:B------:R-:W-:Y:S05]  /*04e0*/  BRA.U !UP0, `(.L_x_85) ;  /* 0x00000001086c7547 */ /* 0x000fea000b800000 */
[----:B------:R-:W-:Y:S02]  /*04f0*/  UISETP.GE.U32.AND UP0, UPT, UR5, 0x4, UPT ;  /* 0x000000040500788c */ /* 0x000fe4000bf06070 */
[----:B------:R-:W-:-:S04]  /*0500*/  ULOP3.LUT UR4, UR4, 0x3, URZ, 0xc0, !UPT ;  /* 0x0000000304047892 */ /* 0x000fc8000f8ec0ff */
[----:B------:R-:W-:-:S03]  /*0510*/  UISETP.NE.AND UP1, UPT, UR4, URZ, UPT ;  /* 0x000000ff0400728c */ /* 0x000fc6000bf25270 */
[----:B------:R-:W-:Y:S08]  /*0520*/  BRA.U !UP0, `(.L_x_87) ;  /* 0x00000001082c7547 */ /* 0x000ff0000b800000 */
[----:B------:R-:W0:Y:S01]  /*0530*/  LDC.64 R6, c[0x0][0x380] ;  /* 0x0000e000ff067b82 */ /* 0x000e220000000a00 */
[----:B------:R-:W-:Y:S01]  /*0540*/  IADD3 R9, PT, PT, R2, R3, RZ ;  /* 0x0000000302097210 */ /* 0x000fe20007ffe0ff */
[----:B------:R-:W-:-:S05]  /*0550*/  IMAD.WIDE.U32 R10, R3, 0x4, R4 ;  /* 0x00000004030a7825 */ /* 0x000fca00078e0004 */
[----:B------:R-:W2:Y:S04]  /*0560*/  LDG.E R13, desc[UR6][R10.64+0x8] ;  /* 0x000008060a0d7981 */ /* 0x000ea8000c1e1900 */
[----:B------:R-:W2:Y:S01]  /*0570*/  LDG.E R12, desc[UR6][R10.64+0xc] ;  /* 0x00000c060a0c7981 */ /* 0x000ea2000c1e1900 */
[----:B0-----:R-:W-:-:S03]  /*0580*/  IMAD.WIDE.U32 R6, R9, 0x4, R6 ;  /* 0x0000000409067825 */ /* 0x001fc600078e0006 */
[----:B------:R-:W3:Y:S04]  /*0590*/  LDG.E R9, desc[UR6][R10.64+0x4] ;  /* 0x000004060a097981 */ /* 0x000ee8000c1e1900 */
[----:B------:R-:W3:Y:S01]  /*05a0*/  LDG.E R7, desc[UR6][R6.64] ;  /* 0x0000000606077981 */ /* 0x000ee2000c1e1900 */
[----:B------:R-:W-:Y:S02]  /*05b0*/  IADD3 R3, PT, PT, R3, 0x4, RZ ;  /* 0x0000000403037810 */ /* 0x000fe40007ffe0ff */
[----:B---3-5:R-:W-:-:S04]  /*05c0*/  FMNMX3 R0, R7, R0, R9, !PT ;  /* 0x0000000007007276 */ /* 0x028fc80007800009 */
[----:B--2---:R-:W-:-:S07]  /*05d0*/  FMNMX3 R0, R13, R0, R12, !PT ;  /* 0x000000000d007276 */ /* 0x004fce000780000c */
.L_x_87:
[----:B------:R-:W-:Y:S05]  /*05e0*/  BRA.U !UP1, `(.L_x_85) ;  /* 0x00000001092c7547 */ /* 0x000fea000b800000 */
[----:B------:R-:W0:Y:S01]  /*05f0*/  LDC.64 R6, c[0x0][0x380] ;  /* 0x0000e000ff067b82 */ /* 0x000e220000000a00 */
[----:B------:R-:W-:Y:S01]  /*0600*/  IADD3 R3, PT, PT, R2, R3, RZ ;  /* 0x0000000302037210 */ /* 0x000fe20007ffe0ff */
[----:B------:R-:W-:-:S04]  /*0610*/  UIADD3 UR4, UPT, UPT, -UR4, URZ, URZ ;  /* 0x000000ff04047290 */ /* 0x000fc8000fffe1ff */
[----:B0-----:R-:W-:-:S08]  /*0620*/  IMAD.WIDE.U32 R6, R3, 0x4, R6 ;  /* 0x0000000403067825 */ /* 0x001fd000078e0006 */
.L_x_88:
[----:B------:R0:W2:Y:S01]  /*0630*/  LDG.E R3, desc[UR6][R6.64] ;  /* 0x0000000606037981 */ /* 0x0000a2000c1e1900 */
[----:B------:R-:W-:-:S04]  /*0640*/  UIADD3 UR4, UPT, UPT, UR4, 0x1, URZ ;  /* 0x0000000104047890 */ /* 0x000fc8000fffe0ff */
[----:B------:R-:W-:Y:S01]  /*0650*/  UISETP.NE.AND UP0, UPT, UR4, URZ, UPT ;  /* 0x000000ff0400728c */ /* 0x000fe2000bf05270 */
[----:B0-----:R-:W-:-:S04]  /*0660*/  IADD3 R6, P0, PT, R6, 0x4, RZ ;  /* 0x0000000406067810 */ /* 0x001fc80007f1e0ff */
[----:B------:R-:W-:Y:S02]  /*0670*/  IADD3.X R7, PT, PT, RZ, R7, RZ, P0, !PT ;  /* 0x00000007ff077210 */ /* 0x000fe400007fe4ff */
[----:B--2--5:R-:W-:Y:S02]  /*0680*/  FMNMX R0, R3, R0, !PT ;  /* 0x0000000003007209 */ /* 0x024fe40007800000 */
[----:B------:R-:W-:Y:S05]  /*0690*/  BRA.U UP0, `(.L_x_88) ;  /* 0xfffffffd00e47547 */ /* 0x000fea000b83ffff */
.L_x_85:
[----:B------:R-:W0:Y:S01]  /*06a0*/  LDCU UR4, c[0x0][0x38c] ;  /* 0x00007180ff0477ac */ /* 0x000e220008000800 */
[----:B------:R-:W-:Y:S01]  /*06b0*/  HFMA2 R3, -RZ, RZ, 0, 0 ;  /* 0x00000000ff037431 */ /* 0x000fe200000001ff */
[----:B------:R-:W-:Y:S01]  /*06c0*/  MOV R9, RZ ;  /* 0x000000ff00097202 */ /* 0x000fe20000000f00 */
[----:B0-----:R-:W-:Y:S02]  /*06d0*/  UISETP.GE.U32.AND UP1, UPT, UR4, 0x8, UPT ;  /* 0x000000080400788c */ /* 0x001fe4000bf26070 */
[----:B------:R-:W-:-:S04]  /*06e0*/  ULOP3.LUT UR8, UR4, 0x7, URZ, 0xc0, !UPT ;  /* 0x0000000704087892 */ /* 0x000fc8000f8ec0ff */
[----:B------:R-:W-:-:S03]  /*06f0*/  UISETP.NE.AND UP0, UPT, UR8, URZ, UPT ;  /* 0x000000ff0800728c */ /* 0x000fc6000bf05270 */
[----:B------:R-:W-:Y:S08]  /*0700*/  BRA.U !UP1, `(.L_x_89) ;  /* 0x0000000509bc7547 */ /* 0x000ff0000b800000 */
[----:B------:R-:W-:Y:S01]  /*0710*/  ULOP3.LUT UR4, UR4, 0x7ffffff8, URZ, 0xc0, !UPT ;  /* 0x7ffffff804047892 */ /* 0x000fe2000f8ec0ff */
[----:B------:R-:W-:Y:S02]  /*0720*/  IADD3 R12, P0, PT, R4, 0x10, RZ ;  /* 0x00000010040c7810 */ /* 0x000fe40007f1e0ff */
[----:B------:R-:W-:Y:S01]  /*0730*/  MOV R3, RZ ;  /* 0x000000ff00037202 */ /* 0x000fe20000000f00 */
[----:B------:R-:W-:Y:S01]  /*0740*/  UIADD3 UR5, UPT, UPT, -UR4, URZ, URZ ;  /* 0x000000ff04057290 */ /* 0x000fe2000fffe1ff */
[----:B------:R-:W-:Y:S02]  /*0750*/  IADD3.X R13, PT, PT, RZ, R5, RZ, P0, !PT ;  /* 0x00000005ff0d7210 */ /* 0x000fe400007fe4ff */
[----:B------:R-:W-:-:S09]  /*0760*/  MOV R9, UR4 ;  /* 0x0000000400097c02 */ /* 0x000fd20008000f00 */
.L_x_90:
[----:B------:R-:W-:Y:S02]  /*0770*/  MOV R6, R12 ;  /* 0x0000000c00067202 */ /* 0x000fe40000000f00 */
[----:B------:R-:W-:-:S05]  /*0780*/  MOV R7, R13 ;  /* 0x0000000d00077202 */ /* 0x000fca0000000f00 */
[----:B------:R-:W2:Y:S04]  /*0790*/  LDG.E R11, desc[UR6][R6.64+-0x10] ;  /* 0xfffff006060b7981 */ /* 0x000ea8000c1e1900 */
[----:B------:R-:W3:Y:S04]  /*07a0*/  LDG.E R25, desc[UR6][R6.64+-0xc] ;  /* 0xfffff40606197981 */ /* 0x000ee8000c1e1900 */
[----:B------:R-:W4:Y:S04]  /*07b0*/  LDG.E R27, desc[UR6][R6.64+-0x8] ;  /* 0xfffff806061b7981 */ /* 0x000f28000c1e1900 */
[----:B------:R-:W4:Y:S04]  /*07c0*/  LDG.E R19, desc[UR6][R6.64] ;  /* 0x0000000606137981 */ /* 0x000f28000c1e1900 */
[----:B------:R-:W4:Y:S04]  /*07d0*/  LDG.E R17, desc[UR6][R6.64+0x4] ;  /* 0x0000040606117981 */ /* 0x000f28000c1e1900 */
[----:B------:R-:W4:Y:S04]  /*07e0*/  LDG.E R29, desc[UR6][R6.64+-0x4] ;  /* 0xfffffc06061d7981 */ /* 0x000f28000c1e1900 */
[----:B------:R-:W4:Y:S04]  /*07f0*/  LDG.E R23, desc[UR6][R6.64+0x8] ;  /* 0x0000080606177981 */ /* 0x000f28000c1e1900 */
[----:B------:R-:W4:Y:S01]  /*0800*/  LDG.E R21, desc[UR6][R6.64+0xc] ;  /* 0x00000c0606157981 */ /* 0x000f22000c1e1900 */
[----:B------:R-:W-:Y:S01]  /*0810*/  HFMA2 R15, -RZ, RZ, 0.96630859375, -0.0022525787353515625 ;  /* 0x3bbb989dff0f7431 */ /* 0x000fe200000001ff */
[----:B------:R-:W-:Y:S01]  /*0820*/  MOV R14, 0x437c0000 ;  /* 0x437c0000000e7802 */ /* 0x000fe20000000f00 */
[----:B------:R-:W-:-:S04]  /*0830*/  UIADD3 UR5, UPT, UPT, UR5, 0x8, URZ ;  /* 0x0000000805057890 */ /* 0x000fc8000fffe0ff */
[----:B------:R-:W-:Y:S01]  /*0840*/  UISETP.NE.AND UP1, UPT, UR5, URZ, UPT ;  /* 0x000000ff0500728c */ /* 0x000fe2000bf25270 */
[----:B--2--5:R-:W-:-:S04]  /*0850*/  FADD R10, R11, -R0 ;  /* 0x800000000b0a7221 */ /* 0x024fc80000000000 */
[----:B------:R-:W-:-:S04]  /*0860*/  FFMA.SAT R11, R10, R15, 0.5 ;  /* 0x3f0000000a0b7423 */ /* 0x000fc8000000200f */
[----:B------:R-:W-:-:S04]  /*0870*/  FFMA.RM R11, R11, R14, 12582913 ;  /* 0x4b4000010b0b7423 */ /* 0x000fc8000000400e */
[----:B------:R-:W-:Y:S01]  /*0880*/  FADD R13, R11, -12583039 ;  /* 0xcb40007f0b0d7421 */ /* 0x000fe20000000000 */
[----:B---3--:R-:W-:-:S03]  /*0890*/  FADD R20, R25, -R0 ;  /* 0x8000000019147221 */ /* 0x008fc60000000000 */
[----:B------:R-:W-:Y:S01]  /*08a0*/  FFMA R13, R10, 1.4426950216293334961, -R13 ;  /* 0x3fb8aa3b0a0d7823 */ /* 0x000fe2000000080d */
[----:B----4-:R-:W-:-:S03]  /*08b0*/  FADD R18, R27, -R0 ;  /* 0x800000001b127221 */ /* 0x010fc60000000000 */
[----:B------:R-:W-:Y:S01]  /*08c0*/  FFMA R12, R10, 1.925963033500011079e-08, R13 ;  /* 0x32a570600a0c7823 */ /* 0x000fe2000000000d */
[----:B------:R-:W-:-:S04]  /*08d0*/  FFMA.SAT R13, R20, R15, 0.5 ;  /* 0x3f000000140d7423 */ /* 0x000fc8000000200f */
[-C--:B------:R-:W-:Y:S01]  /*08e0*/  FFMA.RM R10, R13, R14.reuse, 12582913 ;  /* 0x4b4000010d0a7423 */ /* 0x080fe2000000400e */
[-C--:B------:R-:W-:Y:S01]  /*08f0*/  FFMA.SAT R13, R18, R15.reuse, 0.5 ;  /* 0x3f000000120d7423 */ /* 0x080fe2000000200f */
[----:B------:R-:W0:Y:S03]  /*0900*/  MUFU.EX2 R12, R12 ;  /* 0x0000000c000c7308 */ /* 0x000e260000000800 */
[-C--:B------:R-:W-:Y:S01]  /*0910*/  FFMA.RM R13, R13, R14.reuse, 12582913 ;  /* 0x4b4000010d0d7423 */ /* 0x080fe2000000400e */
[--C-:B------:R-:W-:Y:S01]  /*0920*/  FADD R24, R19, -R0.reuse ;  /* 0x8000000013187221 */ /* 0x100fe20000000000 */
[--C-:B------:R-:W-:Y:S02]  /*0930*/  FADD R22, R17, -R0.reuse ;  /* 0x8000000011167221 */ /* 0x100fe40000000000 */
[----:B------:R-:W-:Y:S01]  /*0940*/  FADD R27, R13, -12583039 ;  /* 0xcb40007f0d1b7421 */ /* 0x000fe20000000000 */
[----:B------:R-:W-:Y:S01]  /*0950*/  FADD R16, R29, -R0 ;  /* 0x800000001d107221 */ /* 0x000fe20000000000 */
[-C--:B------:R-:W-:Y:S01]  /*0960*/  FFMA.SAT R19, R24, R15.reuse, 0.5 ;  /* 0x3f00000018137423 */ /* 0x080fe2000000200f */
[-C--:B------:R-:W-:Y:S01]  /*0970*/  FFMA.SAT R17, R22, R15.reuse, 0.5 ;  /* 0x3f00000016117423 */ /* 0x080fe2000000200f */
[----:B------:R-:W-:Y:S01]  /*0980*/  FFMA R27, R18, 1.4426950216293334961, -R27 ;  /* 0x3fb8aa3b121b7823 */ /* 0x000fe2000000081b */
[----:B------:R-:W-:Y:S01]  /*0990*/  SHF.L.U32 R11, R11, 0x17, RZ ;  /* 0x000000170b0b7819 */ /* 0x000fe200000006ff */
[----:B------:R-:W-:Y:S01]  /*09a0*/  FFMA.SAT R29, R16, R15, 0.5 ;  /* 0x3f000000101d7423 */ /* 0x000fe2000000200f */
[-C--:B------:R-:W-:Y:S01]  /*09b0*/  FFMA.RM R19, R19, R14.reuse, 12582913 ;  /* 0x4b40000113137423 */ /* 0x080fe2000000400e */
[----:B------:R-:W-:Y:S01]  /*09c0*/  FFMA R27, R18, 1.925963033500011079e-08, R27 ;  /* 0x32a57060121b7823 */ /* 0x000fe2000000001b */
[----:B------:R-:W-:Y:S01]  /*09d0*/  FFMA.RM R18, R17, R14, 12582913 ;  /* 0x4b40000111127423 */ /* 0x000fe2000000400e */
[----:B0-----:R-:W-:Y:S01]  /*09e0*/  FMUL R12, R11, R12 ;  /* 0x0000000c0b0c7220 */ /* 0x001fe20000400000 */
[----:B------:R-:W-:Y:S01]  /*09f0*/  FFMA.RM R11, R29, R14, 12582913 ;  /* 0x4b4000011d0b7423 */ /* 0x000fe2000000400e */
[----:B------:R-:W-:Y:S01]  /*0a00*/  FADD R17, R19, -12583039 ;  /* 0xcb40007f13117421 */ /* 0x000fe20000000000 */
[----:B------:R-:W-:-:S03]  /*0a10*/  FADD R29, R18, -12583039 ;  /* 0xcb40007f121d7421 */ /* 0x000fc60000000000 */
[----:B------:R-:W-:Y:S01]  /*0a20*/  FFMA R17, R24, 1.4426950216293334961, -R17 ;  /* 0x3fb8aa3b18117823 */ /* 0x000fe20000000811 */
[----:B------:R-:W-:Y:S01]  /*0a30*/  FFMA R29, R22, 1.4426950216293334961, -R29 ;  /* 0x3fb8aa3b161d7823 */ /* 0x000fe2000000081d */
[----:B------:R-:W-:Y:S02]  /*0a40*/  FADD R25, R10, -12583039 ;  /* 0xcb40007f0a197421 */ /* 0x000fe40000000000 */
[----:B------:R-:W-:Y:S01]  /*0a50*/  FFMA R24, R24, 1.925963033500011079e-08, R17 ;  /* 0x32a5706018187823 */ /* 0x000fe20000000011 */
[----:B------:R-:W-:Y:S01]  /*0a60*/  FFMA R17, R22, 1.925963033500011079e-08, R29 ;  /* 0x32a5706016117823 */ /* 0x000fe2000000001d */
[--C-:B------:R-:W-:Y:S01]  /*0a70*/  FADD R22, R23, -R0.reuse ;  /* 0x8000000017167221 */ /* 0x100fe20000000000 */
[----:B------:R-:W-:Y:S01]  /*0a80*/  FADD R26, R21, -R0 ;  /* 0x80000000151a7221 */ /* 0x000fe20000000000 */
[----:B------:R-:W-:Y:S02]  /*0a90*/  FFMA R25, R20, 1.4426950216293334961, -R25 ;  /* 0x3fb8aa3b14197823 */ /* 0x000fe40000000819 */
[-C--:B------:R-:W-:Y:S01]  /*0aa0*/  FFMA.SAT R21, R22, R15.reuse, 0.5 ;  /* 0x3f00000016157423 */ /* 0x080fe2000000200f */
[----:B------:R-:W-:Y:S01]  /*0ab0*/  FFMA.SAT R23, R26, R15, 0.5 ;  /* 0x3f0000001a177423 */ /* 0x000fe2000000200f */
[----:B------:R-:W-:Y:S01]  /*0ac0*/  FFMA R20, R20, 1.925963033500011079e-08, R25 ;  /* 0x32a5706014147823 */ /* 0x000fe20000000019 */
[----:B------:R-:W-:Y:S01]  /*0ad0*/  FADD R25, R11, -12583039 ;  /* 0xcb40007f0b197421 */ /* 0x000fe20000000000 */
[-C--:B------:R-:W-:Y:S01]  /*0ae0*/  FFMA.RM R15, R21, R14.reuse, 12582913 ;  /* 0x4b400001150f7423 */ /* 0x080fe2000000400e */
[----:B------:R-:W-:-:S02]  /*0af0*/  FFMA.RM R14, R23, R14, 12582913 ;  /* 0x4b400001170e7423 */ /* 0x000fc4000000400e */
[----:B------:R-:W-:Y:S01]  /*0b00*/  FFMA R25, R16, 1.4426950216293334961, -R25 ;  /* 0x3fb8aa3b10197823 */ /* 0x000fe20000000819 */
[----:B------:R-:W-:Y:S01]  /*0b10*/  FADD R21, R15, -12583039 ;  /* 0xcb40007f0f157421 */ /* 0x000fe20000000000 */
[----:B------:R-:W-:Y:S02]  /*0b20*/  FADD R23, R14, -12583039 ;  /* 0xcb40007f0e177421 */ /* 0x000fe40000000000 */
[----:B------:R-:W-:Y:S01]  /*0b30*/  FFMA R25, R16, 1.925963033500011079e-08, R25 ;  /* 0x32a5706010197823 */ /* 0x000fe20000000019 */
[C---:B------:R-:W-:Y:S01]  /*0b40*/  FFMA R21, R22.reuse, 1.4426950216293334961, -R21 ;  /* 0x3fb8aa3b16157823 */ /* 0x040fe20000000815 */
[----:B------:R0:W-:Y:S03]  /*0b50*/  MUFU.EX2 R16, R27 ;  /* 0x0000001b00107308 */ /* 0x0001e60000000800 */
[----:B------:R-:W-:Y:S01]  /*0b60*/  FFMA R21, R22, 1.925963033500011079e-08, R21 ;  /* 0x32a5706016157823 */ /* 0x000fe20000000015 */
[----:B0-----:R-:W-:-:S04]  /*0b70*/  FFMA R27, R26, 1.4426950216293334961, -R23 ;  /* 0x3fb8aa3b1a1b7823 */ /* 0x001fc80000000817 */
[----:B------:R-:W0:Y:S01]  /*0b80*/  MUFU.EX2 R20, R20 ;  /* 0x0000001400147308 */ /* 0x000e220000000800 */
[----:B------:R-:W-:Y:S01]  /*0b90*/  SHF.L.U32 R23, R10, 0x17, RZ ;  /* 0x000000170a177819 */ /* 0x000fe200000006ff */
[----:B------:R-:W-:Y:S01]  /*0ba0*/  FFMA R27, R26, 1.925963033500011079e-08, R27 ;  /* 0x32a570601a1b7823 */ /* 0x000fe2000000001b */
[----:B------:R-:W-:-:S05]  /*0bb0*/  FADD R10, R12, R3 ;  /* 0x000000030c0a7221 */ /* 0x000fca0000000000 */
[----:B------:R-:W1:Y:S01]  /*0bc0*/  MUFU.EX2 R25, R25 ;  /* 0x0000001900197308 */ /* 0x000e620000000800 */
[----:B------:R-:W-:-:S07]  /*0bd0*/  SHF.L.U32 R13, R13, 0x17, RZ ;  /* 0x000000170d0d7819 */ /* 0x000fce00000006ff */
[----:B------:R-:W2:Y:S08]  /*0be0*/  MUFU.EX2 R24, R24 ;  /* 0x0000001800187308 */ /* 0x000eb00000000800 */
[----:B------:R-:W3:Y:S08]  /*0bf0*/  MUFU.EX2 R17, R17 ;  /* 0x0000001100117308 */ /* 0x000ef00000000800 */
[----:B------:R-:W4:Y:S08]  /*0c00*/  MUFU.EX2 R21, R21 ;  /* 0x0000001500157308 */ /* 0x000f300000000800 */
[----:B------:R-:W4:Y:S01]  /*0c10*/  MUFU.EX2 R3, R27 ;  /* 0x0000001b00037308 */ /* 0x000f220000000800 */
[----:B0-----:R-:W-:Y:S01]  /*0c20*/  FMUL R23, R23, R20 ;  /* 0x0000001417177220 */ /* 0x001fe20000400000 */
[----:B------:R-:W-:Y:S01]  /*0c30*/  FMUL R13, R13, R16 ;  /* 0x000000100d0d7220 */ /* 0x000fe20000400000 */
[----:B------:R-:W-:-:S02]  /*0c40*/  SHF.L.U32 R16, R11, 0x17, RZ ;  /* 0x000000170b107819 */ /* 0x000fc400000006ff */
[----:B------:R-:W-:Y:S02]  /*0c50*/  SHF.L.U32 R19, R19, 0x17, RZ ;  /* 0x0000001713137819 */ /* 0x000fe400000006ff */
[----:B------:R-:W-:Y:S02]  /*0c60*/  SHF.L.U32 R18, R18, 0x17, RZ ;  /* 0x0000001712127819 */ /* 0x000fe400000006ff */
[----:B------:R-:W-:Y:S02]  /*0c70*/  SHF.L.U32 R20, R15, 0x17, RZ ;  /* 0x000000170f147819 */ /* 0x000fe400000006ff */
[----:B------:R-:W-:Y:S01]  /*0c80*/  SHF.L.U32 R14, R14, 0x17, RZ ;  /* 0x000000170e0e7819 */ /* 0x000fe200000006ff */
[----:B-1----:R-:W-:Y:S01]  /*0c90*/  FMUL R25, R16, R25 ;  /* 0x0000001910197220 */ /* 0x002fe20000400000 */
[----:B--2---:R-:W-:Y:S01]  /*0ca0*/  FMUL R19, R19, R24 ;  /* 0x0000001813137220 */ /* 0x004fe20000400000 */
[----:B---3--:R-:W-:Y:S01]  /*0cb0*/  FMUL R17, R18, R17 ;  /* 0x0000001112117220 */ /* 0x008fe20000400000 */
[----:B----4-:R-:W-:Y:S01]  /*0cc0*/  FMUL R21, R20, R21 ;  /* 0x0000001514157220 */ /* 0x010fe20000400000 */
[----:B------:R-:W-:Y:S01]  /*0cd0*/  FADD R10, R10, R23 ;  /* 0x000000170a0a7221 */ /* 0x000fe20000000000 */
[----:B------:R-:W-:Y:S01]  /*0ce0*/  FMUL R11, R14, R3 ;  /* 0x000000030e0b7220 */ /* 0x000fe20000400000 */
[----:B------:R-:W-:Y:S02]  /*0cf0*/  STG.E desc[UR6][R6.64+-0xc], R23 ;  /* 0xfffff41706007986 */ /* 0x000fe4000c101906 */
[----:B------:R-:W-:-:S02]  /*0d00*/  FADD R10, R10, R13 ;  /* 0x0000000d0a0a7221 */ /* 0x000fc40000000000 */
[----:B------:R-:W-:Y:S04]  /*0d10*/  STG.E desc[UR6][R6.64+-0x4], R25 ;  /* 0xfffffc1906007986 */ /* 0x000fe8000c101906 */
[----:B------:R-:W-:Y:S04]  /*0d20*/  STG.E desc[UR6][R6.64], R19 ;  /* 0x0000001306007986 */ /* 0x000fe8000c101906 */
[----:B------:R-:W-:Y:S04]  /*0d30*/  STG.E desc[UR6][R6.64+0x4], R17 ;  /* 0x0000041106007986 */ /* 0x000fe8000c101906 */
[----:B------:R-:W-:Y:S04]  /*0d40*/  STG.E desc[UR6][R6.64+0x8], R21 ;  /* 0x0000081506007986 */ /* 0x000fe8000c101906 */
[----:B------:R-:W-:Y:S01]  /*0d50*/  STG.E desc[UR6][R6.64+0xc], R11 ;  /* 0x00000c0b06007986 */ /* 0x000fe2000c101906 */
[----:B------:R-:W-:-:S04]  /*0d60*/  FADD R10, R10, R25 ;  /* 0x000000190a0a7221 */ /* 0x000fc80000000000 */
[----:B------:R-:W-:Y:S01]  /*0d70*/  FADD R10, R10, R19 ;  /* 0x000000130a0a7221 */ /* 0x000fe20000000000 */
[----:B------:R0:W-:Y:S03]  /*0d80*/  STG.E desc[UR6][R6.64+-0x10], R12 ;  /* 0xfffff00c06007986 */ /* 0x0001e6000c101906 */
[----:B------:R-:W-:Y:S01]  /*0d90*/  FADD R10, R10, R17 ;  /* 0x000000110a0a7221 */ /* 0x000fe20000000000 */
[----:B------:R1:W-:Y:S03]  /*0da0*/  STG.E desc[UR6][R6.64+-0x8], R13 ;  /* 0xfffff80d06007986 */ /* 0x0003e6000c101906 */
[----:B------:R-:W-:Y:S01]  /*0db0*/  FADD R10, R10, R21 ;  /* 0x000000150a0a7221 */ /* 0x000fe20000000000 */
[----:B0-----:R-:W-:-:S03]  /*0dc0*/  IADD3 R12, P0, PT, R6, 0x20, RZ ;  /* 0x00000020060c7810 */ /* 0x001fc60007f1e0ff */
[----:B------:R-:W-:Y:S01]  /*0dd0*/  FADD R3, R10, R11 ;  /* 0x0000000b0a037221 */ /* 0x000fe20000000000 */
[----:B-1----:R-:W-:Y:S01]  /*0de0*/  IADD3.X R13, PT, PT, RZ, R7, RZ, P0, !PT ;  /* 0x00000007ff0d7210 */ /* 0x002fe200007fe4ff */
[----:B------:R-:W-:Y:S08]  /*0df0*/  BRA.U UP1, `(.L_x_90) ;  /* 0xfffffff9015c7547 */ /* 0x000ff0000b83ffff */
.L_x_89:
[----:B------:R-:W-:Y:S05]  /*0e00*/  BRA.U !UP0, `(.L_x_91) ;  /* 0x0000000508c87547 */ /* 0x000fea000b800000 */
[----:B------:R-:W0:Y:S01]  /*0e10*/  LDCU UR4, c[0x0][0x38c] ;  /* 0x00007180ff0477ac */ /* 0x000e220008000800 */
[----:B------:R-:W-:Y:S02]  /*0e20*/  UISETP.GE.U32.AND UP0, UPT, UR8, 0x4, UPT ;  /* 0x000000040800788c */ /* 0x000fe4000bf06070 */
[----:B0-----:R-:W-:-:S04]  /*0e30*/  ULOP3.LUT UR5, UR4, 0x3, URZ, 0xc0, !UPT ;  /* 0x0000000304057892 */ /* 0x001fc8000f8ec0ff */
[----:B------:R-:W-:-:S03]  /*0e40*/  UISETP.NE.AND UP1, UPT, UR5, URZ, UPT ;  /* 0x000000ff0500728c */ /* 0x000fc6000bf25270 */
[----:B------:R-:W-:Y:S08]  /*0e50*/  BRA.U !UP0, `(.L_x_92) ;  /* 0x0000000108dc7547 */ /* 0x000ff0000b800000 */
[----:B------:R-:W0:Y:S01]  /*0e60*/  LDC.64 R6, c[0x0][0x380] ;  /* 0x0000e000ff067b82 */ /* 0x000e220000000a00 */
[----:B------:R-:W-:-:S05]  /*0e70*/  IADD3 R11, PT, PT, R2, R9, RZ ;  /* 0x00000009020b7210 */ /* 0x000fca0007ffe0ff */
[----:B0-----:R-:W-:-:S05]  /*0e80*/  IMAD.WIDE.U32 R6, R11, 0x4, R6 ;  /* 0x000000040b067825 */ /* 0x001fca00078e0006 */
[----:B------:R-:W2:Y:S01]  /*0e90*/  LDG.E R11, desc[UR6][R6.64] ;  /* 0x00000006060b7981 */ /* 0x000ea2000c1e1900 */
[----:B------:R-:W-:Y:S01]  /*0ea0*/  HFMA2 R12, -RZ, RZ, 0.96630859375, -0.0022525787353515625 ;  /* 0x3bbb989dff0c7431 */ /* 0x000fe200000001ff */
[----:B------:R-:W-:Y:S01]  /*0eb0*/  MOV R13, 0x437c0000 ;  /* 0x437c0000000d7802 */ /* 0x000fe20000000f00 */
[----:B--2--5:R-:W-:-:S04]  /*0ec0*/  FADD R11, R11, -R0 ;  /* 0x800000000b0b7221 */ /* 0x024fc80000000000 */
[----:B------:R-:W-:-:S04]  /*0ed0*/  FFMA.SAT R10, R11, R12, 0.5 ;  /* 0x3f0000000b0a7423 */ /* 0x000fc8000000200c */
[----:B------:R-:W-:-:S04]  /*0ee0*/  FFMA.RM R10, R10, R13, 12582913 ;  /* 0x4b4000010a0a7423 */ /* 0x000fc8000000400d */
[----:B------:R-:W-:-:S04]  /*0ef0*/  FADD R14, R10, -12583039 ;  /* 0xcb40007f0a0e7421 */ /* 0x000fc80000000000 */
[----:B------:R-:W-:-:S04]  /*0f00*/  FFMA R14, R11, 1.4426950216293334961, -R14 ;  /* 0x3fb8aa3b0b0e7823 */ /* 0x000fc8000000080e */
[----:B------:R-:W-:Y:S01]  /*0f10*/  FFMA R15, R11, 1.925963033500011079e-08, R14 ;  /* 0x32a570600b0f7823 */ /* 0x000fe2000000000e */
[----:B------:R-:W-:Y:S01]  /*0f20*/  SHF.L.U32 R14, R10, 0x17, RZ ;  /* 0x000000170a0e7819 */ /* 0x000fe200000006ff */
[----:B------:R-:W-:-:S04]  /*0f30*/  IMAD.WIDE.U32 R10, R9, 0x4, R4 ;  /* 0x00000004090a7825 */ /* 0x000fc800078e0004 */
[----:B------:R-:W0:Y:S02]  /*0f40*/  MUFU.EX2 R15, R15 ;  /* 0x0000000f000f7308 */ /* 0x000e240000000800 */
[----:B0-----:R-:W-:-:S05]  /*0f50*/  FMUL R14, R14, R15 ;  /* 0x0000000f0e0e7220 */ /* 0x001fca0000400000 */
[----:B------:R0:W-:Y:S04]  /*0f60*/  STG.E desc[UR6][R6.64], R14 ;  /* 0x0000000e06007986 */ /* 0x0001e8000c101906 */
[----:B------:R-:W2:Y:S04]  /*0f70*/  LDG.E R21, desc[UR6][R10.64+0x8] ;  /* 0x000008060a157981 */ /* 0x000ea8000c1e1900 */
[----:B------:R-:W3:Y:S04]  /*0f80*/  LDG.E R17, desc[UR6][R10.64+0x4] ;  /* 0x000004060a117981 */ /* 0x000ee8000c1e1900 */
[----:B------:R-:W4:Y:S01]  /*0f90*/  LDG.E R23, desc[UR6][R10.64+0xc] ;  /* 0x00000c060a177981 */ /* 0x000f22000c1e1900 */
[----:B------:R-:W-:Y:S01]  /*0fa0*/  FADD R3, R3, R14 ;  /* 0x0000000e03037221 */ /* 0x000fe20000000000 */
[----:B------:R-:W-:Y:S01]  /*0fb0*/  IADD3 R9, PT, PT, R9, 0x4, RZ ;  /* 0x0000000409097810 */ /* 0x000fe20007ffe0ff */
[--C-:B--2---:R-:W-:Y:S01]  /*0fc0*/  FADD R21, R21, -R0.reuse ;  /* 0x8000000015157221 */ /* 0x104fe20000000000 */
[----:B---3--:R-:W-:-:S03]  /*0fd0*/  FADD R19, R17, -R0 ;  /* 0x8000000011137221 */ /* 0x008fc60000000000 */
[-C--:B------:R-:W-:Y:S01]  /*0fe0*/  FFMA.SAT R18, R21, R12.reuse, 0.5 ;  /* 0x3f00000015127423 */ /* 0x080fe2000000200c */
[----:B----4-:R-:W-:Y:S01]  /*0ff0*/  FADD R17, R23, -R0 ;  /* 0x8000000017117221 */ /* 0x010fe20000000000 */
[-C--:B------:R-:W-:Y:S02]  /*1000*/  FFMA.SAT R16, R19, R12.reuse, 0.5 ;  /* 0x3f00000013107423 */ /* 0x080fe4000000200c */
[-C--:B0-----:R-:W-:Y:S01]  /*1010*/  FFMA.RM R6, R18, R13.reuse, 12582913 ;  /* 0x4b40000112067423 */ /* 0x081fe2000000400d */
[----:B------:R-:W-:Y:S01]  /*1020*/  FFMA.SAT R18, R17, R12, 0.5 ;  /* 0x3f00000011127423 */ /* 0x000fe2000000200c */
[----:B------:R-:W-:-:S03]  /*1030*/  FFMA.RM R15, R16, R13, 12582913 ;  /* 0x4b400001100f7423 */ /* 0x000fc6000000400d */
[----:B------:R-:W-:Y:S01]  /*1040*/  FFMA.RM R18, R18, R13, 12582913 ;  /* 0x4b40000112127423 */ /* 0x000fe2000000400d */
[----:B------:R-:W-:Y:S01]  /*1050*/  FADD R16, R15, -12583039 ;  /* 0xcb40007f0f107421 */ /* 0x000fe20000000000 */
[----:B------:R-:W-:Y:S02]  /*1060*/  FADD R12, R6, -12583039 ;  /* 0xcb40007f060c7421 */ /* 0x000fe40000000000 */
[----:B------:R-:W-:Y:S01]  /*1070*/  FADD R20, R18, -12583039 ;  /* 0xcb40007f12147421 */ /* 0x000fe20000000000 */
[----:B------:R-:W-:Y:S01]  /*1080*/  FFMA R16, R19, 1.4426950216293334961, -R16 ;  /* 0x3fb8aa3b13107823 */ /* 0x000fe20000000810 */
[----:B------:R-:W-:Y:S02]  /*1090*/  FFMA R12, R21, 1.4426950216293334961, -R12 ;  /* 0x3fb8aa3b150c7823 */ /* 0x000fe4000000080c */
[----:B------:R-:W-:Y:S01]  /*10a0*/  FFMA R20, R17, 1.4426950216293334961, -R20 ;  /* 0x3fb8aa3b11147823 */ /* 0x000fe20000000814 */
[----:B------:R-:W-:Y:S01]  /*10b0*/  FFMA R16, R19, 1.925963033500011079e-08, R16 ;  /* 0x32a5706013107823 */ /* 0x000fe20000000010 */
[----:B------:R-:W-:-:S02]  /*10c0*/  FFMA R12, R21, 1.925963033500011079e-08, R12 ;  /* 0x32a57060150c7823 */ /* 0x000fc4000000000c */
[----:B------:R-:W-:Y:S02]  /*10d0*/  FFMA R20, R17, 1.925963033500011079e-08, R20 ;  /* 0x32a5706011147823 */ /* 0x000fe40000000014 */
[----:B------:R-:W0:Y:S08]  /*10e0*/  MUFU.EX2 R7, R12 ;  /* 0x0000000c00077308 */ /* 0x000e300000000800 */
[----:B------:R-:W1:Y:S08]  /*10f0*/  MUFU.EX2 R16, R16 ;  /* 0x0000001000107308 */ /* 0x000e700000000800 */
[----:B------:R-:W2:Y:S01]  /*1100*/  MUFU.EX2 R13, R20 ;  /* 0x00000014000d7308 */ /* 0x000ea20000000800 */
[----:B------:R-:W-:-:S02]  /*1110*/  SHF.L.U32 R15, R15, 0x17, RZ ;  /* 0x000000170f0f7819 */ /* 0x000fc400000006ff */
[----:B------:R-:W-:Y:S02]  /*1120*/  SHF.L.U32 R6, R6, 0x17, RZ ;  /* 0x0000001706067819 */ /* 0x000fe400000006ff */
[----:B------:R-:W-:-:S03]  /*1130*/  SHF.L.U32 R18, R18, 0x17, RZ ;  /* 0x0000001712127819 */ /* 0x000fc600000006ff */
[----:B0-----:R-:W-:Y:S01]  /*1140*/  FMUL R6, R6, R7 ;  /* 0x0000000706067220 */ /* 0x001fe20000400000 */
[----:B-1----:R-:W-:Y:S01]  /*1150*/  FMUL R15, R15, R16 ;  /* 0x000000100f0f7220 */ /* 0x002fe20000400000 */
[----:B--2---:R-:W-:-:S04]  /*1160*/  FMUL R13, R18, R13 ;  /* 0x0000000d120d7220 */ /* 0x004fc80000400000 */
[----:B------:R0:W-:Y:S04]  /*1170*/  STG.E desc[UR6][R10.64+0x4], R15 ;  /* 0x0000040f0a007986 */ /* 0x0001e8000c101906 */
[----:B------:R0:W-:Y:S04]  /*1180*/  STG.E desc[UR6][R10.64+0x8], R6 ;  /* 0x000008060a007986 */ /* 0x0001e8000c101906 */
[----:B------:R0:W-:Y:S01]  /*1190*/  STG.E desc[UR6][R10.64+0xc], R13 ;  /* 0x00000c0d0a007986 */ /* 0x0001e2000c101906 */
[----:B------:R-:W-:-:S04]  /*11a0*/  FADD R3, R3, R15 ;  /* 0x0000000f03037221 */ /* 0x000fc80000000000 */
[----:B------:R-:W-:-:S04]  /*11b0*/  FADD R3, R3, R6 ;  /* 0x0000000603037221 */ /* 0x000fc80000000000 */
[----:B------:R-:W-:-:S07]  /*11c0*/  FADD R3, R3, R13 ;  /* 0x0000000d03037221 */ /* 0x000fce0000000000 */
.L_x_92:
[----:B------:R-:W-:Y:S05]  /*11d0*/  BRA.U !UP1, `(.L_x_91) ;  /* 0x0000000109d47547 */ /* 0x000fea000b800000 */
[----:B------:R-:W-:Y:S02]  /*11e0*/  UISETP.NE.AND UP0, UPT, UR5, 0x1, UPT ;  /* 0x000000010500788c */ /* 0x000fe4000bf05270 */
[----:B------:R-:W-:-:S04]  /*11f0*/  ULOP3.LUT UR4, UR4, 0x1, URZ, 0xc0, !UPT ;  /* 0x0000000104047892 */ /* 0x000fc8000f8ec0ff */
[----:B------:R-:W-:-:S03]  /*1200*/  UISETP.NE.U32.AND UP1, UPT, UR4, 0x1, UPT ;  /* 0x000000010400788c */ /* 0x000fc6000bf25070 */
[----:B------:R-:W-:Y:S08]  /*1210*/  BRA.U !UP0, `(.L_x_93) ;  /* 0x00000001087c7547 */ /* 0x000ff0000b800000 */
[----:B0-----:R-:W0:Y:S01]  /*1220*/  LDC.64 R6, c[0x0][0x380] ;  /* 0x0000e000ff067b82 */ /* 0x001e220000000a00 */
        /* <DEDUP_REMOVED lines=8> */
[C---:B------:R-:W-:Y:S01]  /*12b0*/  FADD R12, R10.reuse, -12583039 ;  /* 0xcb40007f0a0c7421 */ /* 0x040fe20000000000 */
[----:B------:R-:W-:-:S03]  /*12c0*/  SHF.L.U32 R10, R10, 0x17, RZ ;  /* 0x000000170a0a7819 */ /* 0x000fc600000006ff */
[----:B------:R-:W-:-:S04]  /*12d0*/  FFMA R12, R11, 1.4426950216293334961, -R12 ;  /* 0x3fb8aa3b0b0c7823 */ /* 0x000fc8000000080c */
[----:B------:R-:W-:-:S04]  /*12e0*/  FFMA R12, R11, 1.925963033500011079e-08, R12 ;  /* 0x32a570600b0c7823 */ /* 0x000fc8000000000c */
[----:B------:R-:W0:Y:S02]  /*12f0*/  MUFU.EX2 R11, R12 ;  /* 0x0000000c000b7308 */ /* 0x000e240000000800 */
[----:B0-----:R-:W-:Y:S01]  /*1300*/  FMUL R13, R10, R11 ;  /* 0x0000000b0a0d7220 */ /* 0x001fe20000400000 */
[----:B------:R-:W-:-:S04]  /*1310*/  IMAD.WIDE.U32 R10, R9, 0x4, R4 ;  /* 0x00000004090a7825 */ /* 0x000fc800078e0004 */
[----:B------:R1:W-:Y:S04]  /*1320*/  STG.E desc[UR6][R6.64], R13 ;  /* 0x0000000d06007986 */ /* 0x0003e8000c101906 */
[----:B------:R-:W2:Y:S01]  /*1330*/  LDG.E R15, desc[UR6][R10.64+0x4] ;  /* 0x000004060a0f7981 */ /* 0x000ea2000c1e1900 */
[----:B------:R-:W-:Y:S01]  /*1340*/  FADD R3, R3, R13 ;  /* 0x0000000d03037221 */ /* 0x000fe20000000000 */
[----:B------:R-:W-:Y:S01]  /*1350*/  IADD3 R9, PT, PT, R9, 0x2, RZ ;  /* 0x0000000209097810 */ /* 0x000fe20007ffe0ff */
[----:B--2---:R-:W-:-:S04]  /*1360*/  FADD R15, R15, -R0 ;  /* 0x800000000f0f7221 */ /* 0x004fc80000000000 */
[----:B------:R-:W-:-:S04]  /*1370*/  FFMA.SAT R14, R15, R14, 0.5 ;  /* 0x3f0000000f0e7423 */ /* 0x000fc8000000200e */
[----:B------:R-:W-:-:S04]  /*1380*/  FFMA.RM R14, R14, R17, 12582913 ;  /* 0x4b4000010e0e7423 */ /* 0x000fc80000004011 */
[C---:B------:R-:W-:Y:S01]  /*1390*/  FADD R16, R14.reuse, -12583039 ;  /* 0xcb40007f0e107421 */ /* 0x040fe20000000000 */
[----:B------:R-:W-:-:S03]  /*13a0*/  SHF.L.U32 R14, R14, 0x17, RZ ;  /* 0x000000170e0e7819 */ /* 0x000fc600000006ff */
[----:B------:R-:W-:-:S04]  /*13b0*/  FFMA R16, R15, 1.4426950216293334961, -R16 ;  /* 0x3fb8aa3b0f107823 */ /* 0x000fc80000000810 */
[----:B------:R-:W-:-:S04]  /*13c0*/  FFMA R16, R15, 1.925963033500011079e-08, R16 ;  /* 0x32a570600f107823 */ /* 0x000fc80000000010 */
[----:B------:R-:W0:Y:S02]  /*13d0*/  MUFU.EX2 R15, R16 ;  /* 0x00000010000f7308 */ /* 0x000e240000000800 */
[----:B0-----:R-:W-:-:S04]  /*13e0*/  FMUL R14, R14, R15 ;  /* 0x0000000f0e0e7220 */ /* 0x001fc80000400000 */
[----:B------:R-:W-:Y:S01]  /*13f0*/  FADD R3, R3, R14 ;  /* 0x0000000e03037221 */ /* 0x000fe20000000000 */
[----:B------:R1:W-:Y:S06]  /*1400*/  STG.E desc[UR6][R10.64+0x4], R14 ;  /* 0x0000040e0a007986 */ /* 0x0003ec000c101906 */
.L_x_93:
[----:B------:R-:W-:Y:S05]  /*1410*/  BRA.U UP1, `(.L_x_91) ;  /* 0x0000000101447547 */ /* 0x000fea000b800000 */
[----:B01----:R-:W0:Y:S01]  /*1420*/  LDC.64 R6, c[0x0][0x380] ;  /* 0x0000e000ff067b82 */ /* 0x003e220000000a00 */
        /* <DEDUP_REMOVED lines=16> */
.L_x_91:
[----:B------:R-:W3:Y:S01]  /*1530*/  LDCU UR4, c[0x0][0x38c] ;  /* 0x00007180ff0477ac */ /* 0x000ee20008000800 */
[----:B------:R-:W-:Y:S01]  /*1540*/  MOV R9, RZ ;  /* 0x000000ff00097202 */ /* 0x000fe20000000f00 */
[----:B---3--:R-:W-:-:S09]  /*1550*/  UISETP.GE.U32.AND UP0, UPT, UR4, 0x10, UPT ;  /* 0x000000100400788c */ /* 0x008fd2000bf06070 */
[----:B------:R-:W-:Y:S05]  /*1560*/  BRA.U !UP0, `(.L_x_94) ;  /* 0x00000011082c7547 */ /* 0x000fea000b800000 */
[----:B------:R-:W-:Y:S01]  /*1570*/  ULOP3.LUT UR4, UR4, 0x7ffffff0, URZ, 0xc0, !UPT ;  /* 0x7ffffff004047892 */ /* 0x000fe2000f8ec0ff */
[----:B--2--5:R-:W-:-:S03]  /*1580*/  IADD3 R0, P0, PT, R4, 0x20, RZ ;  /* 0x0000002004007810 */ /* 0x024fc60007f1e0ff */
[----:B------:R-:W-:Y:S01]  /*1590*/  UIADD3 UR5, UPT, UPT, -UR4, URZ, URZ ;  /* 0x000000ff04057290 */ /* 0x000fe2000fffe1ff */
[----:B01----:R-:W-:Y:S02]  /*15a0*/  IADD3.X R11, PT, PT, RZ, R5, RZ, P0, !PT ;  /* 0x00000005ff0b7210 */ /* 0x003fe400007fe4ff */
[----:B------:R-:W-:-:S09]  /*15b0*/  MOV R9, UR4 ;  /* 0x0000000400097c02 */ /* 0x000fd20008000f00 */
.L_x_127:
[----:B---3--:R-:W-:Y:S02]  /*15c0*/  MOV R6, R0 ;  /* 0x0000000000067202 */ /* 0x008fe40000000f00 */
[----:B------:R-:W-:-:S05]  /*15d0*/  MOV R7, R11 ;  /* 0x0000000b00077202 */ /* 0x000fca0000000f00 */
[----:B------:R-:W2:Y:S01]  /*15e0*/  LDG.E R0, desc[UR6][R6.64+-0x20] ;  /* 0xffffe00606007981 */ /* 0x000ea2000c1e1900 */
[----:B------:R-:W0:Y:S01]  /*15f0*/  MUFU.RCP R10, R3 ;  /* 0x00000003000a7308 */ /* 0x000e220000001000 */
[----:B------:R-:W-:Y:S01]  /*1600*/  UIADD3 UR5, UPT, UPT, UR5, 0x10, URZ ;  /* 0x0000001005057890 */ /* 0x000fe2000fffe0ff */
[----:B------:R-:W-:Y:S03]  /*1610*/  BSSY.RECONVERGENT B2, `(.L_x_95) ;  /* 0x000000c000027945 */ /* 0x000fe60003800200 */
[----:B------:R-:W-:Y:S01]  /*1620*/  UISETP.NE.AND UP0, UPT, UR5, URZ, UPT ;  /* 0x000000ff0500728c */ /* 0x000fe2000bf05270 */
[----:B0-----:R-:W-:-:S04]  /*1630*/  FFMA R11, R10, -R3, 1 ;  /* 0x3f8000000a0b7423 */ /* 0x001fc80000000803 */
[----:B------:R-:W-:Y:S01]  /*1640*/  FFMA R11, R10, R11, R10 ;  /* 0x0000000b0a0b7223 */ /* 0x000fe2000000000a */
[----:B--2---:R-:W0:Y:S03]  /*1650*/  FCHK P0, R0, R3 ;  /* 0x0000000300007302 */ /* 0x004e260000000000 */
[----:B------:R-:W-:-:S04]  /*1660*/  FFMA R10, R0, R11, RZ ;  /* 0x0000000b000a7223 */ /* 0x000fc800000000ff */
[----:B------:R-:W-:-:S04]  /*1670*/  FFMA R12, R10, -R3, R0 ;  /* 0x800000030a0c7223 */ /* 0x000fc80000000000 */
[----:B------:R-:W-:Y:S01]  /*1680*/  FFMA R11, R11, R12, R10 ;  /* 0x0000000c0b0b7223 */ /* 0x000fe2000000000a */
[----:B0-----:R-:W-:Y:S06]  /*1690*/  @!P0 BRA `(.L_x_96) ;  /* 0x00000000000c8947 */ /* 0x001fec0003800000 */
[----:B------:R-:W-:-:S07]  /*16a0*/  MOV R12, 0x16c0 ;  /* 0x000016c0000c7802 */ /* 0x000fce0000000f00 */
[----:B------:R-:W-:Y:S05]  /*16b0*/  CALL.REL.NOINC `($__internal_1_$__cuda_sm3x_div_rn_noftz_f32_slowpath) ;  /* 0x0000001c00987944 */ /* 0x000fea0003c00000 */
[----:B------:R-:W-:-:S07]  /*16c0*/  MOV R11, R0 ;  /* 0x00000000000b7202 */ /* 0x000fce0000000f00 */
.L_x_96:
[----:B------:R-:W-:Y:S05]  /*16d0*/  BSYNC.RECONVERGENT B2 ;  /* 0x0000000000027941 */ /* 0x000fea0003800200 */
.L_x_95:
[----:B------:R-:W2:Y:S01]  /*16e0*/  LDG.E R15, desc[UR6][R6.64+-0x1c] ;  /* 0xffffe406060f7981 */ /* 0x000ea2000c1e1900 */
[----:B------:R-:W0:Y:S01]  /*16f0*/  MUFU.RCP R0, R3 ;  /* 0x0000000300007308 */ /* 0x000e220000001000 */
[----:B------:R-:W-:Y:S02]  /*1700*/  BSSY.RECONVERGENT B2, `(.L_x_97) ;  /* 0x000000d000027945 */ /* 0x000fe40003800200 */
[----:B------:R1:W-:Y:S01]  /*1710*/  STG.E desc[UR6][R6.64+-0x20], R11 ;  /* 0xffffe00b06007986 */ /* 0x0003e2000c101906 */
[----:B0-----:R-:W-:-:S04]  /*1720*/  FFMA R13, R0, -R3, 1 ;  /* 0x3f800000000d7423 */ /* 0x001fc80000000803 */
[----:B------:R-:W-:Y:S01]  /*1730*/  FFMA R0, R0, R13, R0 ;  /* 0x0000000d00007223 */ /* 0x000fe20000000000 */
[----:B--2---:R-:W0:Y:S03]  /*1740*/  FCHK P0, R15, R3 ;  /* 0x000000030f007302 */ /* 0x004e260000000000 */
[----:B------:R-:W-:-:S04]  /*1750*/  FFMA R10, R0, R15, RZ ;  /* 0x0000000f000a7223 */ /* 0x000fc800000000ff */
[----:B------:R-:W-:-:S04]  /*1760*/  FFMA R13, R10, -R3, R15 ;  /* 0x800000030a0d7223 */ /* 0x000fc8000000000f */
[----:B------:R-:W-:Y:S01]  /*1770*/  FFMA R13, R0, R13, R10 ;  /* 0x0000000d000d7223 */ /* 0x000fe2000000000a */
[----:B01----:R-:W-:Y:S06]  /*1780*/  @!P0 BRA `(.L_x_98) ;  /* 0x0000000000108947 */ /* 0x003fec0003800000 */
[----:B------:R-:W-:Y:S02]  /*1790*/  MOV R0, R15 ;  /* 0x0000000f00007202 */ /* 0x000fe40000000f00 */
[----:B------:R-:W-:-:S07]  /*17a0*/  MOV R12, 0x17c0 ;  /* 0x000017c0000c7802 */ /* 0x000fce0000000f00 */
[----:B------:R-:W-:Y:S05]  /*17b0*/  CALL.REL.NOINC `($__internal_1_$__cuda_sm3x_div_rn_noftz_f32_slowpath) ;  /* 0x0000001c00587944 */ /* 0x000fea0003c00000 */
[----:B------:R-:W-:-:S07]  /*17c0*/  MOV R13, R0 ;  /* 0x00000000000d7202 */ /* 0x000fce0000000f00 */
.L_x_98:
[----:B------:R-:W-:Y:S05]  /*17d0*/  BSYNC.RECONVERGENT B2 ;  /* 0x0000000000027941 */ /* 0x000fea0003800200 */
.L_x_97:
        /* <DEDUP_REMOVED lines=15> */
.L_x_100:
[----:B------:R-:W-:Y:S05]  /*18d0*/  BSYNC.RECONVERGENT B2 ;  /* 0x0000000000027941 */ /* 0x000fea0003800200 */
.L_x_99:
        /* <DEDUP_REMOVED lines=15> */
.L_x_102:
[----:B------:R-:W-:Y:S05]  /*19d0*/  BSYNC.RECONVERGENT B2 ;  /* 0x0000000000027941 */ /* 0x000fea0003800200 */
.L_x_101:
        /* <DEDUP_REMOVED lines=15> */
.L_x_104:
[----:B------:R-:W-:Y:S05]  /*1ad0*/  BSYNC.RECONVERGENT B2 ;  /* 0x0000000000027941 */ /* 0x000fea0003800200 */
.L_x_103:
        /* <DEDUP_REMOVED lines=15> */
.L_x_106:
[----:B------:R-:W-:Y:S05]  /*1bd0*/  BSYNC.RECONVERGENT B2 ;  /* 0x0000000000027941 */ /* 0x000fea0003800200 */
.L_x_105:
        /* <DEDUP_REMOVED lines=15> */
.L_x_108:
[----:B------:R-:W-:Y:S05]  /*1cd0*/  BSYNC.RECONVERGENT B2 ;  /* 0x0000000000027941 */ /* 0x000fea0003800200 */
.L_x_107:
        /* <DEDUP_REMOVED lines=15> */
.L_x_110:
[----:B------:R-:W-:Y:S05]  /*1dd0*/  BSYNC.RECONVERGENT B2 ;  /* 0x0000000000027941 */ /* 0x000fea0003800200 */
.L_x_109:
        /* <DEDUP_REMOVED lines=15> */
.L_x_112:
[----:B------:R-:W-:Y:S05]  /*1ed0*/  BSYNC.RECONVERGENT B2 ;  /* 0x0000000000027941 */ /* 0x000fea0003800200 */
.L_x_111:
        /* <DEDUP_REMOVED lines=15> */
.L_x_114:
[----:B------:R-:W-:Y:S05]  /*1fd0*/  BSYNC.RECONVERGENT B2 ;  /* 0x0000000000027941 */ /* 0x000fea0003800200 */
.L_x_113:
        /* <DEDUP_REMOVED lines=15> */
.L_x_116:
[----:B------:R-:W-:Y:S05]  /*20d0*/  BSYNC.RECONVERGENT B2 ;  /* 0x0000000000027941 */ /* 0x000fea0003800200 */
.L_x_115:
        /* <DEDUP_REMOVED lines=15> */
.L_x_118:
[----:B------:R-:W-:Y:S05]  /*21d0*/  BSYNC.RECONVERGENT B2 ;  /* 0x0000000000027941 */ /* 0x000fea0003800200 */
.L_x_117:
        /* <DEDUP_REMOVED lines=15> */
.L_x_120:
[----:B------:R-:W-:Y:S05]  /*22d0*/  BSYNC.RECONVERGENT B2 ;  /* 0x0000000000027941 */ /* 0x000fea0003800200 */
.L_x_119:
        /* <DEDUP_REMOVED lines=15> */
.L_x_122:
[----:B------:R-:W-:Y:S05]  /*23d0*/  BSYNC.RECONVERGENT B2 ;  /* 0x0000000000027941 */ /* 0x000fea0003800200 */
.L_x_121:
        /* <DEDUP_REMOVED lines=15> */
.L_x_124:
[----:B------:R-:W-:Y:S05]  /*24d0*/  BSYNC.RECONVERGENT B2 ;  /* 0x0000000000027941 */ /* 0x000fea0003800200 */
.L_x_123:
        /* <DEDUP_REMOVED lines=15> */
.L_x_126:
[----:B------:R-:W-:Y:S05]  /*25d0*/  BSYNC.RECONVERGENT B2 ;  /* 0x0000000000027941 */ /* 0x000fea0003800200 */
.L_x_125:
[----:B------:R3:W-:Y:S01]  /*25e0*/  STG.E desc[UR6][R6.64+0x1c], R13 ;  /* 0x00001c0d06007986 */ /* 0x0007e2000c101906 */
[----:B------:R-:W-:-:S04]  /*25f0*/  IADD3 R0, P0, PT, R6, 0x40, RZ ;  /* 0x0000004006007810 */ /* 0x000fc80007f1e0ff */
[----:B------:R-:W-:Y:S01]  /*2600*/  IADD3.X R11, PT, PT, RZ, R7, RZ, P0, !PT ;  /* 0x00000007ff0b7210 */ /* 0x000fe200007fe4ff */
[----:B------:R-:W-:Y:S08]  /*2610*/  BRA.U UP0, `(.L_x_127) ;  /* 0xffffffed00e87547 */ /* 0x000ff0000b83ffff */
.L_x_94:
[----:B------:R-:W-:-:S13]  /*2620*/  ISETP.NE.AND P0, PT, R8, RZ, PT ;  /* 0x000000ff0800720c */ /* 0x000fda0003f05270 */
[----:B------:R-:W-:Y:S05]  /*2630*/  @!P0 EXIT ;  /* 0x000000000000894d */ /* 0x000fea0003800000 */
[----:B------:R-:W-:-:S13]  /*2640*/  ISETP.GE.U32.AND P0, PT, R8, 0x8, PT ;  /* 0x000000080800780c */ /* 0x000fda0003f06070 */
[----:B------:R-:W-:Y:S05]  /*2650*/  @!P0 BRA `(.L_x_128) ;  /* 0x0000000800148947 */ /* 0x000fea0003800000 */
[----:B01----:R-:W0:Y:S01]  /*2660*/  LDC.64 R10, c[0x0][0x380] ;  /* 0x0000e000ff0a7b82 */ /* 0x003e220000000a00 */
[----:B--23--:R-:W-:-:S05]  /*2670*/  IADD3 R7, PT, PT, R2, R9, RZ ;  /* 0x0000000902077210 */ /* 0x00cfca0007ffe0ff */
[----:B0-----:R-:W-:-:S05]  /*2680*/  IMAD.WIDE.U32 R10, R7, 0x4, R10 ;  /* 0x00000004070a7825 */ /* 0x001fca00078e000a */
[----:B------:R-:W2:Y:S01]  /*2690*/  LDG.E R15, desc[UR6][R10.64] ;  /* 0x000000060a0f7981 */ /* 0x000ea2000c1e1900 */
[----:B-----5:R-:W0:Y:S01]  /*26a0*/  MUFU.RCP R0, R3 ;  /* 0x0000000300007308 */ /* 0x020e220000001000 */
[----:B------:R-:W-:Y:S01]  /*26b0*/  BSSY.RECONVERGENT B2, `(.L_x_129) ;  /* 0x000000c000027945 */ /* 0x000fe20003800200 */
[----:B0-----:R-:W-:-:S04]  /*26c0*/  FFMA R7, R0, -R3, 1 ;  /* 0x3f80000000077423 */ /* 0x001fc80000000803 */
[----:B------:R-:W-:Y:S02]  /*26d0*/  FFMA R0, R0, R7, R0 ;  /* 0x0000000700007223 */ /* 0x000fe40000000000 */
[----:B--2---:R-:W0:Y:S02]  /*26e0*/  FCHK P0, R15, R3 ;  /* 0x000000030f007302 */ /* 0x004e240000000000 */
[----:B------:R-:W-:-:S04]  /*26f0*/  FFMA R6, R0, R15, RZ ;  /* 0x0000000f00067223 */ /* 0x000fc800000000ff */
[----:B------:R-:W-:-:S04]  /*2700*/  FFMA R7, R6, -R3, R15 ;  /* 0x8000000306077223 */ /* 0x000fc8000000000f */
[----:B------:R-:W-:Y:S01]  /*2710*/  FFMA R13, R0, R7, R6 ;  /* 0x00000007000d7223 */ /* 0x000fe20000000006 */
[----:B0-----:R-:W-:Y:S06]  /*2720*/  @!P0 BRA `(.L_x_130) ;  /* 0x0000000000108947 */ /* 0x001fec0003800000 */
[----:B------:R-:W-:Y:S02]  /*2730*/  MOV R0, R15 ;  /* 0x0000000f00007202 */ /* 0x000fe40000000f00 */
[----:B------:R-:W-:-:S07]  /*2740*/  MOV R12, 0x2760 ;  /* 0x00002760000c7802 */ /* 0x000fce0000000f00 */
[----:B------:R-:W-:Y:S05]  /*2750*/  CALL.REL.NOINC `($__internal_1_$__cuda_sm3x_div_rn_noftz_f32_slowpath) ;  /* 0x0000000c00707944 */ /* 0x000fea0003c00000 */
[----:B------:R-:W-:-:S07]  /*2760*/  MOV R13, R0 ;  /* 0x00000000000d7202 */ /* 0x000fce0000000f00 */
.L_x_130:
[----:B------:R-:W-:Y:S05]  /*2770*/  BSYNC.RECONVERGENT B2 ;  /* 0x0000000000027941 */ /* 0x000fea0003800200 */
.L_x_129:
[----:B------:R-:W-:Y:S01]  /*2780*/  IMAD.WIDE.U32 R6, R9, 0x4, R4 ;  /* 0x0000000409067825 */ /* 0x000fe200078e0004 */
[----:B------:R0:W-:Y:S04]  /*2790*/  STG.E desc[UR6][R10.64], R13 ;  /* 0x0000000d0a007986 */ /* 0x0001e8000c101906 */
[----:B------:R-:W2:Y:S01]  /*27a0*/  LDG.E R17, desc[UR6][R6.64+0x4] ;  /* 0x0000040606117981 */ /* 0x000ea2000c1e1900 */
[----:B------:R-:W1:Y:S01]  /*27b0*/  MUFU.RCP R0, R3 ;  /* 0x0000000300007308 */ /* 0x000e620000001000 */
[----:B------:R-:W-:Y:S01]  /*27c0*/  BSSY.RECONVERGENT B2, `(.L_x_131) ;  /* 0x000000c000027945 */ /* 0x000fe20003800200 */
[----:B-1----:R-:W-:-:S04]  /*27d0*/  FFMA R15, R0, -R3, 1 ;  /* 0x3f800000000f7423 */ /* 0x002fc80000000803 */
[----:B------:R-:W-:Y:S02]  /*27e0*/  FFMA R0, R0, R15, R0 ;  /* 0x0000000f00007223 */ /* 0x000fe40000000000 */
[----:B--2---:R-:W1:Y:S02]  /*27f0*/  FCHK P0, R17, R3 ;  /* 0x0000000311007302 */ /* 0x004e640000000000 */
        /* <DEDUP_REMOVED lines=8> */
.L_x_132:
[----:B------:R-:W-:Y:S05]  /*2880*/  BSYNC.RECONVERGENT B2 ;  /* 0x0000000000027941 */ /* 0x000fea0003800200 */
.L_x_131:
        /* <DEDUP_REMOVED lines=15> */
.L_x_134:
[----:B------:R-:W-:Y:S05]  /*2980*/  BSYNC.RECONVERGENT B2 ;  /* 0x0000000000027941 */ /* 0x000fea0003800200 */
.L_x_133:
        /* <DEDUP_REMOVED lines=15> */
.L_x_136:
[----:B------:R-:W-:Y:S05]  /*2a80*/  BSYNC.RECONVERGENT B2 ;  /* 0x0000000000027941 */ /* 0x000fea0003800200 */
.L_x_135:
        /* <DEDUP_REMOVED lines=15> */
.L_x_138:
[----:B------:R-:W-:Y:S05]  /*2b80*/  BSYNC.RECONVERGENT B2 ;  /* 0x0000000000027941 */ /* 0x000fea0003800200 */
.L_x_137:
        /* <DEDUP_REMOVED lines=15> */
.L_x_140:
[----:B------:R-:W-:Y:S05]  /*2c80*/  BSYNC.RECONVERGENT B2 ;  /* 0x0000000000027941 */ /* 0x000fea0003800200 */
.L_x_139:
        /* <DEDUP_REMOVED lines=15> */
.L_x_142:
[----:B------:R-:W-:Y:S05]  /*2d80*/  BSYNC.RECONVERGENT B2 ;  /* 0x0000000000027941 */ /* 0x000fea0003800200 */
.L_x_141:
        /* <DEDUP_REMOVED lines=15> */
.L_x_144:
[----:B------:R-:W-:Y:S05]  /*2e80*/  BSYNC.RECONVERGENT B2 ;  /* 0x0000000000027941 */ /* 0x000fea0003800200 */
.L_x_143:
[----:B------:R4:W-:Y:S01]  /*2e90*/  STG.E desc[UR6][R6.64+0x1c], R13 ;  /* 0x00001c0d06007986 */ /* 0x0009e2000c101906 */
[----:B------:R-:W-:-:S07]  /*2ea0*/  IADD3 R9, PT, PT, R9, 0x8, RZ ;  /* 0x0000000809097810 */ /* 0x000fce0007ffe0ff */
.L_x_128:
[----:B------:R-:W-:-:S13]  /*2eb0*/  ISETP.NE.AND P0, PT, RZ, UR8, PT ;  /* 0x00000008ff007c0c */ /* 0x000fda000bf05270 */
[----:B------:R-:W-:Y:S05]  /*2ec0*/  @!P0 EXIT ;  /* 0x000000000000894d */ /* 0x000fea0003800000 */
[----:B------:R-:W0:Y:S01]  /*2ed0*/  LDCU UR4, c[0x0][0x38c] ;  /* 0x00007180ff0477ac */ /* 0x000e220008000800 */
[----:B------:R-:W-:Y:S02]  /*2ee0*/  UISETP.GE.U32.AND UP0, UPT, UR8, 0x4, UPT ;  /* 0x000000040800788c */ /* 0x000fe4000bf06070 */
[----:B0-----:R-:W-:-:S07]  /*2ef0*/  ULOP3.LUT UR4, UR4, 0x3, URZ, 0xc0, !UPT ;  /* 0x0000000304047892 */ /* 0x001fce000f8ec0ff */
[----:B------:R-:W-:Y:S05]  /*2f00*/  BRA.U !UP0, `(.L_x_145) ;  /* 0x0000000508147547 */ /* 0x000fea000b800000 */
[----:B-1234-:R-:W0:Y:S01]  /*2f10*/  LDC.64 R6, c[0x0][0x380] ;  /* 0x0000e000ff067b82 */ /* 0x01ee220000000a00 */
[----:B------:R-:W-:-:S05]  /*2f20*/  IADD3 R11, PT, PT, R2, R9, RZ ;  /* 0x00000009020b7210 */ /* 0x000fca0007ffe0ff */
        /* <DEDUP_REMOVED lines=15> */
.L_x_147:
[----:B------:R-:W-:Y:S05]  /*3020*/  BSYNC.RECONVERGENT B2 ;  /* 0x0000000000027941 */ /* 0x000fea0003800200 */
.L_x_146:
        /* <DEDUP_REMOVED lines=16> */
.L_x_149:
[----:B------:R-:W-:Y:S05]  /*3130*/  BSYNC.RECONVERGENT B2 ;  /* 0x0000000000027941 */ /* 0x000fea0003800200 */
.L_x_148:
        /* <DEDUP_REMOVED lines=15> */
.L_x_151:
[----:B------:R-:W-:Y:S05]  /*3230*/  BSYNC.RECONVERGENT B2 ;  /* 0x0000000000027941 */ /* 0x000fea0003800200 */
.L_x_150:
        /* <DEDUP_REMOVED lines=15> */
.L_x_153:
[----:B------:R-:W-:Y:S05]  /*3330*/  BSYNC.RECONVERGENT B2 ;  /* 0x0000000000027941 */ /* 0x000fea0003800200 */
.L_x_152:
[----:B------:R0:W-:Y:S01]  /*3340*/  STG.E desc[UR6][R4.64+0xc], R11 ;  /* 0x00000c0b04007986 */ /* 0x0001e2000c101906 */
[----:B------:R-:W-:-:S07]  /*3350*/  IADD3 R9, PT, PT, R9, 0x4, RZ ;  /* 0x0000000409097810 */ /* 0x000fce0007ffe0ff */
.L_x_145:
[----:B------:R-:W-:-:S13]  /*3360*/  ISETP.NE.AND P0, PT, RZ, UR4, PT ;  /* 0x00000004ff007c0c */ /* 0x000fda000bf05270 */
[----:B------:R-:W-:Y:S05]  /*3370*/  @!P0 EXIT ;  /* 0x000000000000894d */ /* 0x000fea0003800000 */
[----:B0-----:R-:W0:Y:S01]  /*3380*/  LDC.64 R4, c[0x0][0x380] ;  /* 0x0000e000ff047b82 */ /* 0x001e220000000a00 */
[----:B------:R-:W-:Y:S01]  /*3390*/  IADD3 R9, PT, PT, R2, R9, RZ ;  /* 0x0000000902097210 */ /* 0x000fe20007ffe0ff */
[----:B------:R-:W-:-:S04]  /*33a0*/  UIADD3 UR5, UPT, UPT, -UR4, URZ, URZ ;  /* 0x000000ff04057290 */ /* 0x000fc8000fffe1ff */
[----:B0-----:R-:W-:-:S08]  /*33b0*/  IMAD.WIDE.U32 R4, R9, 0x4, R4 ;  /* 0x0000000409047825 */ /* 0x001fd000078e0004 */
.L_x_156:
[----:B------:R-:W3:Y:S01]  /*33c0*/  LDG.E R9, desc[UR6][R4.64] ;  /* 0x0000000604097981 */ /* 0x000ee2000c1e1900 */
[----:B--2--5:R-:W1:Y:S01]  /*33d0*/  MUFU.RCP R0, R3 ;  /* 0x0000000300007308 */ /* 0x024e620000001000 */
[----:B------:R-:W-:Y:S01]  /*33e0*/  UIADD3 UR5, UPT, UPT, UR5, 0x1, URZ ;  /* 0x0000000105057890 */ /* 0x000fe2000fffe0ff */
[----:B------:R-:W-:Y:S03]  /*33f0*/  BSSY.RECONVERGENT B2, `(.L_x_154) ;  /* 0x000000d000027945 */ /* 0x000fe60003800200 */
[----:B------:R-:W-:Y:S01]  /*3400*/  UISETP.NE.AND UP0, UPT, UR5, URZ, UPT ;  /* 0x000000ff0500728c */ /* 0x000fe2000bf05270 */
[----:B-1-34-:R-:W-:-:S04]  /*3410*/  FFMA R7, R0, -R3, 1 ;  /* 0x3f80000000077423 */ /* 0x01afc80000000803 */
[----:B------:R-:W-:Y:S01]  /*3420*/  FFMA R0, R0, R7, R0 ;  /* 0x0000000700007223 */ /* 0x000fe20000000000 */
[----:B------:R-:W0:Y:S03]  /*3430*/  FCHK P0, R9, R3 ;  /* 0x0000000309007302 */ /* 0x000e260000000000 */
        /* <DEDUP_REMOVED lines=8> */
.L_x_155:
[----:B------:R-:W-:Y:S05]  /*34c0*/  BSYNC.RECONVERGENT B2 ;  /* 0x0000000000027941 */ /* 0x000fea0003800200 */
.L_x_154:
[----:B------:R0:W-:Y:S02]  /*34d0*/  STG.E desc[UR6][R4.64], R7 ;  /* 0x0000000704007986 */ /* 0x0001e4000c101906 */
[----:B0-----:R-:W-:-:S04]  /*34e0*/  IADD3 R4, P0, PT, R4, 0x4, RZ ;  /* 0x0000000404047810 */ /* 0x001fc80007f1e0ff */
[----:B------:R-:W-:Y:S01]  /*34f0*/  IADD3.X R5, PT, PT, RZ, R5, RZ, P0, !PT ;  /* 0x00000005ff057210 */ /* 0x000fe200007fe4ff */
[----:B------:R-:W-:Y:S08]  /*3500*/  BRA.U UP0, `(.L_x_156) ;  /* 0xfffffffd00ac7547 */ /* 0x000ff0000b83ffff */
[----:B------:R-:W-:Y:S05]  /*3510*/  EXIT ;  /* 0x000000000000794d */ /* 0x000fea0003800000 */
        .weak           $__internal_1_$__cuda_sm3x_div_rn_noftz_f32_slowpath
        .type           $__internal_1_$__cuda_sm3x_div_rn_noftz_f32_slowpath,@function
        .size           $__internal_1_$__cuda_sm3x_div_rn_noftz_f32_slowpath,(.L_x_171 - $__internal_1_$__cuda_sm3x_div_rn_noftz_f32_slowpath)
$__internal_1_$__cuda_sm3x_div_rn_noftz_f32_slowpath:
[----:B------:R-:W-:Y:S01]  /*3520*/  SHF.R.U32.HI R13, RZ, 0x17, R3 ;  /* 0x00000017ff0d7819 */ /* 0x000fe20000011603 */
[----:B------:R-:W-:Y:S01]  /*3530*/  BSSY.RECONVERGENT B0, `(.L_x_157) ;  /* 0x0000063000007945 */ /* 0x000fe20003800200 */
[----:B------:R-:W-:Y:S02]  /*3540*/  SHF.R.U32.HI R15, RZ, 0x17, R0 ;  /* 0x00000017ff0f7819 */ /* 0x000fe40000011600 */
[----:B------:R-:W-:Y:S02]  /*3550*/  LOP3.LUT R13, R13, 0xff, RZ, 0xc0, !PT ;  /* 0x000000ff0d0d7812 */ /* 0x000fe400078ec0ff */
[----:B------:R-:W-:Y:S02]  /*3560*/  LOP3.LUT R15, R15, 0xff, RZ, 0xc0, !PT ;  /* 0x000000ff0f0f7812 */ /* 0x000fe400078ec0ff */
[----:B------:R-:W-:Y:S02]  /*3570*/  IADD3 R18, PT, PT, R13, -0x1, RZ ;  /* 0xffffffff0d127810 */ /* 0x000fe40007ffe0ff */
[----:B------:R-:W-:-:S02]  /*3580*/  IADD3 R16, PT, PT, R15, -0x1, RZ ;  /* 0xffffffff0f107810 */ /* 0x000fc40007ffe0ff */
[----:B------:R-:W-:Y:S02]  /*3590*/  ISETP.GT.U32.AND P0, PT, R18, 0xfd, PT ;  /* 0x000000fd1200780c */ /* 0x000fe40003f04070 */
[----:B------:R-:W-:Y:S02]  /*35a0*/  MOV R17, R3 ;  /* 0x0000000300117202 */ /* 0x000fe40000000f00 */
        /* <DEDUP_REMOVED lines=22> */
[----:B------:R-:W-:Y:S01]  /*3710*/  @!P0 FFMA R0, R0, 1.84467440737095516160e+19, RZ ;  /* 0x5f80000000008823 */ /* 0x000fe200000000ff */
[----:B------:R-:W-:Y:S01]  /*3720*/  @!P0 MOV R14, 0xffffffc0 ;  /* 0xffffffc0000e8802 */ /* 0x000fe20000000f00 */
[----:B------:R-:W-:-:S03]  /*3730*/  @!P1 FFMA R17, R3, 1.84467440737095516160e+19, RZ ;  /* 0x5f80000003119823 */ /* 0x000fc600000000ff */
[----:B------:R-:W-:-:S07]  /*3740*/  @!P1 IADD3 R14, PT, PT, R14, 0x40, RZ ;  /* 0x000000400e0e9810 */ /* 0x000fce0007ffe0ff */
.L_x_158:
[----:B------:R-:W-:Y:S01]  /*3750*/  LEA R16, R13, 0xc0800000, 0x17 ;  /* 0xc08000000d107811 */ /* 0x000fe200078eb8ff */
[----:B------:R-:W-:Y:S03]  /*3760*/  BSSY.RECONVERGENT B1, `(.L_x_163) ;  /* 0x0000036000017945 */ /* 0x000fe60003800200 */
[----:B------:R-:W-:Y:S02]  /*3770*/  IADD3 R18, PT, PT, -R16, R17, RZ ;  /* 0x0000001110127210 */ /* 0x000fe40007ffe1ff */
[----:B------:R-:W-:Y:S02]  /*3780*/  IADD3 R17, PT, PT, R15, -0x7f, RZ ;  /* 0xffffff810f117810 */ /* 0x000fe40007ffe0ff */
[----:B------:R-:W0:Y:S01]  /*3790*/  MUFU.RCP R16, R18 ;  /* 0x0000001200107308 */ /* 0x000e220000001000 */
[----:B------:R-:W-:Y:S02]  /*37a0*/  FADD.FTZ R19, -R18, -RZ ;  /* 0x800000ff12137221 */ /* 0x000fe40000010100 */
[C---:B------:R-:W-:Y:S01]  /*37b0*/  IMAD R0, R17.reuse, -0x800000, R0 ;  /* 0xff80000011007824 */ /* 0x040fe200078e0200 */
[----:B------:R-:W-:-:S04]  /*37c0*/  IADD3 R17, PT, PT, R17, 0x7f, -R13 ;  /* 0x0000007f11117810 */ /* 0x000fc80007ffe80d */
[----:B------:R-:W-:Y:S01]  /*37d0*/  IADD3 R17, PT, PT, R17, R14, RZ ;  /* 0x0000000e11117210 */ /* 0x000fe20007ffe0ff */
        /* <DEDUP_REMOVED lines=9> */
[----:B------:R-:W-:-:S04]  /*3870*/  IADD3 R13, PT, PT, R13, R17, RZ ;  /* 0x000000110d0d7210 */ /* 0x000fc80007ffe0ff */
[----:B------:R-:W-:-:S04]  /*3880*/  IADD3 R14, PT, PT, R13, -0x1, RZ ;  /* 0xffffffff0d0e7810 */ /* 0x000fc80007ffe0ff */
        /* <DEDUP_REMOVED lines=10> */
[C---:B------:R-:W-:Y:S02]  /*3930*/  ISETP.NE.AND P2, PT, R13.reuse, RZ, PT ;  /* 0x000000ff0d00720c */ /* 0x040fe40003f45270 */
[----:B------:R-:W-:Y:S02]  /*3940*/  ISETP.NE.AND P1, PT, R13, RZ, PT ;  /* 0x000000ff0d00720c */ /* 0x000fe40003f25270 */
[----:B------:R-:W-:Y:S01]  /*3950*/  LOP3.LUT R17, R14, 0x7fffff, RZ, 0xc0, !PT ;  /* 0x007fffff0e117812 */ /* 0x000fe200078ec0ff */
[CCC-:B------:R-:W-:Y:S01]  /*3960*/  FFMA.RP R14, R15.reuse, R19.reuse, R16.reuse ;  /* 0x000000130f0e7223 */ /* 0x1c0fe20000008010 */
[----:B------:R-:W-:Y:S01]  /*3970*/  FFMA.RM R15, R15, R19, R16 ;  /* 0x000000130f0f7223 */ /* 0x000fe20000004010 */
[----:B------:R-:W-:Y:S02]  /*3980*/  IADD3 R16, PT, PT, R13, 0x20, RZ ;  /* 0x000000200d107810 */ /* 0x000fe40007ffe0ff */
        /* <DEDUP_REMOVED lines=11> */
[----:B------:R-:W-:-:S04]  /*3a40*/  LOP3.LUT R13, R13, R14, RZ, 0xc0, !PT ;  /* 0x0000000e0d0d7212 */ /* 0x000fc800078ec0ff */
[----:B------:R-:W-:-:S04]  /*3a50*/  IADD3 R13, PT, PT, R16, R13, RZ ;  /* 0x0000000d100d7210 */ /* 0x000fc80007ffe0ff */
[----:B------:R-:W-:Y:S01]  /*3a60*/  LOP3.LUT R0, R13, R0, RZ, 0xfc, !PT ;  /* 0x000000000d007212 */ /* 0x000fe200078efcff */
[----:B------:R-:W-:Y:S06]  /*3a70*/  BRA `(.L_x_166) ;  /* 0x0000000000107947 */ /* 0x000fec0003800000 */
.L_x_165:
[----:B------:R-:W-:-:S04]  /*3a80*/  LOP3.LUT R0, R0, 0x80000000, RZ, 0xc0, !PT ;  /* 0x8000000000007812 */ /* 0x000fc800078ec0ff */
[----:B------:R-:W-:Y:S01]  /*3a90*/  LOP3.LUT R0, R0, 0x7f800000, RZ, 0xfc, !PT ;  /* 0x7f80000000007812 */ /* 0x000fe200078efcff */
[----:B------:R-:W-:Y:S06]  /*3aa0*/  BRA `(.L_x_166) ;  /* 0x0000000000047947 */ /* 0x000fec0003800000 */
.L_x_164:
[----:B------:R-:W-:-:S07]  /*3ab0*/  LEA R0, R17, R0, 0x17 ;  /* 0x0000000011007211 */ /* 0x000fce00078eb8ff */
.L_x_166:
[----:B------:R-:W-:Y:S05]  /*3ac0*/  BSYNC.RECONVERGENT B1 ;  /* 0x0000000000017941 */ /* 0x000fea0003800200 */
.L_x_163:
[----:B------:R-:W-:Y:S05]  /*3ad0*/  BRA `(.L_x_167) ;  /* 0x0000000000207947 */ /* 0x000fea0003800000 */
.L_x_162:
[----:B------:R-:W-:-:S04]  /*3ae0*/  LOP3.LUT R0, R17, 0x80000000, R0, 0x48, !PT ;  /* 0x8000000011007812 */ /* 0x000fc800078e4800 */
[----:B------:R-:W-:Y:S01]  /*3af0*/  LOP3.LUT R0, R0, 0x7f800000, RZ, 0xfc, !PT ;  /* 0x7f80000000007812 */ /* 0x000fe200078efcff */
[----:B------:R-:W-:Y:S06]  /*3b00*/  BRA `(.L_x_167) ;  /* 0x0000000000147947 */ /* 0x000fec0003800000 */
.L_x_161:
[----:B------:R-:W-:Y:S01]  /*3b10*/  LOP3.LUT R0, R17, 0x80000000, R0, 0x48, !PT ;  /* 0x8000000011007812 */ /* 0x000fe200078e4800 */
[----:B------:R-:W-:Y:S06]  /*3b20*/  BRA `(.L_x_167) ;  /* 0x00000000000c7947 */ /* 0x000fec0003800000 */
.L_x_160:
[----:B------:R-:W0:Y:S01]  /*3b30*/  MUFU.RSQ R0, -QNAN ;  /* 0xffc0000000007908 */ /* 0x000e220000001400 */
[----:B------:R-:W-:Y:S05]  /*3b40*/  BRA `(.L_x_167) ;  /* 0x0000000000047947 */ /* 0x000fea0003800000 */
.L_x_159:
[----:B------:R-:W-:-:S07]  /*3b50*/  FADD.FTZ R0, R0, R3 ;  /* 0x0000000300007221 */ /* 0x000fce0000010000 */
.L_x_167:
[----:B------:R-:W-:Y:S05]  /*3b60*/  BSYNC.RECONVERGENT B0 ;  /* 0x0000000000007941 */ /* 0x000fea0003800200 */
.L_x_157:
[----:B------:R-:W-:-:S04]  /*3b70*/  HFMA2 R13, -RZ, RZ, 0, 0 ;  /* 0x00000000ff0d7431 */ /* 0x000fc800000001ff */
[----:B0-----:R-:W-:Y:S05]  /*3b80*/  RET.REL.NODEC R12 `(_Z20softmax_crude_kernelPfii) ;  /* 0xffffffc40c1c7950 */ /* 0x001fea0003c3ffff */
.L_x_168:
        /* <DEDUP_REMOVED lines=15> */
.L_x_171:


//--------------------- .text._Z24apply_causal_mask_kernelPfii --------------------------
	.section	.text._Z24apply_causal_mask_kernelPfii,"ax",@progbits
	.align	128
        .global         _Z24apply_causal_mask_kernelPfii
        .type           _Z24apply_causal_mask_kernelPfii,@function
        .size           _Z24apply_causal_mask_kernelPfii,(.L_x_175 - _Z24apply_causal_mask_kernelPfii)
        .other          _Z24apply_causal_mask_kernelPfii,@"STO_CUDA_ENTRY STV_DEFAULT"
_Z24apply_causal_mask_kernelPfii:
.text._Z24apply_causal_mask_kernelPfii:
[----:B------:R-:W-:Y:S01]  /*0000*/  LDC R1, c[0x0][0x37c] ;  /* 0x0000df00ff017b82 */ /* 0x000fe20000000800 */
[----:B------:R-:W0:Y:S07]  /*0010*/  S2R R3, SR_TID.X ;  /* 0x0000000000037919 */ /* 0x000e2e0000002100 */
[----:B------:R-:W0:Y:S01]  /*0020*/  LDC R0, c[0x0][0x360] ;  /* 0x0000d800ff007b82 */ /* 0x000e220000000800 */
[----:B------:R-:W1:Y:S07]  /*0030*/  S2R R5, SR_TID.Y ;  /* 0x0000000000057919 */ /* 0x000e6e0000002200 */
[----:B------:R-:W0:Y:S08]  /*0040*/  S2UR UR4, SR_CTAID.X ;  /* 0x00000000000479c3 */ /* 0x000e300000002500 */
[----:B------:R-:W1:Y:S08]  /*0050*/  S2UR UR5, SR_CTAID.Y ;  /* 0x00000000000579c3 */ /* 0x000e700000002600 */
[----:B------:R-:W1:Y:S08]  /*0060*/  LDC R4, c[0x0][0x364] ;  /* 0x0000d900ff047b82 */ /* 0x000e700000000800 */
[----:B------:R-:W2:Y:S01]  /*0070*/  LDC.64 R6, c[0x0][0x388] ;  /* 0x0000e200ff067b82 */ /* 0x000ea20000000a00 */
[----:B0-----:R-:W-:-:S07]  /*0080*/  IMAD R0, R0, UR4, R3 ;  /* 0x0000000400007c24 */ /* 0x001fce000f8e0203 */
[----:B------:R-:W0:Y:S01]  /*0090*/  S2UR UR6, SR_CTAID.Z ;  /* 0x00000000000679c3 */ /* 0x000e220000002700 */
[----:B-1----:R-:W-:Y:S01]  /*00a0*/  IMAD R4, R4, UR5, R5 ;  /* 0x0000000504047c24 */ /* 0x002fe2000f8e0205 */
[----:B--2---:R-:W-:-:S04]  /*00b0*/  ISETP.GE.AND P0, PT, R0, R7, PT ;  /* 0x000000070000720c */ /* 0x004fc80003f06270 */
[----:B------:R-:W-:-:S04]  /*00c0*/  ISETP.GE.AND P1, PT, R4, R7, PT ;  /* 0x000000070400720c */ /* 0x000fc80003f26270 */
[----:B------:R-:W-:Y:S02]  /*00d0*/  ISETP.LT.AND P1, PT, R0, R4, !P1 ;  /* 0x000000040000720c */ /* 0x000fe40004f21270 */
[----:B0-----:R-:W-:-:S04]  /*00e0*/  ISETP.GT.AND P0, PT, R6, UR6, !P0 ;  /* 0x0000000606007c0c */ /* 0x001fc8000c704270 */
[----:B------:R-:W-:-:S13]  /*00f0*/  PLOP3.LUT P0, PT, P0, P1, PT, 0x80, 0x8 ;  /* 0x000000000008781c */ /* 0x000fda0000703070 */
[----:B------:R-:W-:Y:S05]  /*0100*/  @!P0 EXIT ;  /* 0x000000000000894d */ /* 0x000fea0003800000 */
[----:B------:R-:W0:Y:S01]  /*0110*/  LDC.64 R2, c[0x0][0x380] ;  /* 0x0000e000ff027b82 */ /* 0x000e220000000a00 */
[----:B------:R-:W1:Y:S01]  /*0120*/  LDCU.64 UR4, c[0x0][0x358] ;  /* 0x00006b00ff0477ac */ /* 0x000e620008000a00 */
[----:B------:R-:W-:-:S04]  /*0130*/  IMAD R0, R7, UR6, R0 ;  /* 0x0000000607007c24 */ /* 0x000fc8000f8e0200 */
[----:B------:R-:W-:Y:S01]  /*0140*/  IMAD R5, R0, R7, R4 ;  /* 0x0000000700057224 */ /* 0x000fe200078e0204 */
[----:B------:R-:W-:-:S03]  /*0150*/  MOV R7, 0xff800000 ;  /* 0xff80000000077802 */ /* 0x000fc60000000f00 */
[----:B0-----:R-:W-:-:S05]  /*0160*/  IMAD.WIDE R2, R5, 0x4, R2 ;  /* 0x0000000405027825 */ /* 0x001fca00078e0202 */
[----:B-1----:R-:W-:Y:S01]  /*0170*/  STG.E desc[UR4][R2.64], R7 ;  /* 0x0000000702007986 */ /* 0x002fe2000c101904 */
[----:B------:R-:W-:Y:S05]  /*0180*/  EXIT ;  /* 0x000000000000794d */ /* 0x000fea0003800000 */
.L_x_169:
        /* <DEDUP_REMOVED lines=15> */
.L_x_175:


//--------------------- .nv.shared.reserved.0     --------------------------
	.section	.nv.shared.reserved.0,"aw",@nobits
	.weak		__nv_reservedSMEM_offset_0_alias
	.size		__nv_reservedSMEM_offset_0_alias, 0, 64
	.other		__nv_reservedSMEM_offset_0_alias,@"STO_CUDA_RESERVED_SHARED STV_DEFAULT"
__nv_reservedSMEM_offset_0_alias:
	.zero		0
	.zero		64


//--------------------- .nv.shared._Z24softmax_reduction_kernelPfii --------------------------
	.section	.nv.shared._Z24softmax_reduction_kernelPfii,"aw",@nobits
	.sectionflags	@""
	.align	4
.nv.shared._Z24softmax_reduction_kernelPfii:
	.zero		1040


//--------------------- .nv.constant0._Z19linear_layer_kernelPKfS0_Pfiiii --------------------------
	.section	.nv.constant0._Z19linear_layer_kernelPKfS0_Pfiiii,"a",@progbits
	.sectionflags	@""
	.align	4
.nv.constant0._Z19linear_layer_kernelPKfS0_Pfiiii:
	.zero		936


//--------------------- .nv.constant0._Z24softmax_reduction_kernelPfii --------------------------
	.section	.nv.constant0._Z24softmax_reduction_kernelPfii,"a",@progbits
	.sectionflags	@""
	.align	4
.nv.constant0._Z24softmax_reduction_kernelPfii:
	.zero		912


//--------------------- .nv.constant0._Z20softmax_crude_kernelPfii --------------------------
	.section	.nv.constant0._Z20softmax_crude_kernelPfii,"a",@progbits
	.sectionflags	@""
	.align	4
.nv.constant0._Z20softmax_crude_kernelPfii:
	.zero		912


//--------------------- .nv.constant0._Z24apply_causal_mask_kernelPfii --------------------------
	.section	.nv.constant0._Z24apply_causal_mask_kernelPfii,"a",@progbits
	.sectionflags	@""
	.align	4
.nv.constant0._Z24apply_causal_mask_kernelPfii:
	.zero		912


//--------------------- SYMBOLS --------------------------

	.type		.nv.reservedSmem.offset0,@object
	.size		.nv.reservedSmem.offset0,0x4
	.type		.nv.reservedSmem.cap,@object
	.size		.nv.reservedSmem.cap,0x4
